//
// Generated by NVIDIA NVVM Compiler
//
// Compiler Build ID: CL-36424714
// Cuda compilation tools, release 13.0, V13.0.88
// Based on NVVM 20.0.0
//

.version 9.0
.target sm_100
.address_size 64

	// .globl	_Z14cuda_kernel_16PiS_S_ii

.visible .entry _Z14cuda_kernel_16PiS_S_ii(
	.param .u64 .ptr .align 1 _Z14cuda_kernel_16PiS_S_ii_param_0,
	.param .u64 .ptr .align 1 _Z14cuda_kernel_16PiS_S_ii_param_1,
	.param .u64 .ptr .align 1 _Z14cuda_kernel_16PiS_S_ii_param_2,
	.param .u32 _Z14cuda_kernel_16PiS_S_ii_param_3,
	.param .u32 _Z14cuda_kernel_16PiS_S_ii_param_4
)
{
	.reg .pred 	%p<75>;
	.reg .b32 	%r<696>;
	.reg .b64 	%rd<215>;

	ld.param.u64 	%rd24, [_Z14cuda_kernel_16PiS_S_ii_param_0];
	ld.param.u64 	%rd22, [_Z14cuda_kernel_16PiS_S_ii_param_1];
	ld.param.u64 	%rd23, [_Z14cuda_kernel_16PiS_S_ii_param_2];
	ld.param.u32 	%r245, [_Z14cuda_kernel_16PiS_S_ii_param_3];
	ld.param.u32 	%r246, [_Z14cuda_kernel_16PiS_S_ii_param_4];
	cvta.to.global.u64 	%rd1, %rd23;
	cvta.to.global.u64 	%rd2, %rd24;
	cvta.to.global.u64 	%rd3, %rd22;
	setp.gt.s32 	%p1, %r246, 3;
	@%p1 bra 	$L__BB0_15;
	setp.gt.s32 	%p7, %r246, 1;
	@%p7 bra 	$L__BB0_5;
	setp.eq.s32 	%p10, %r246, 0;
	@%p10 bra 	$L__BB0_28;
	setp.eq.s32 	%p11, %r246, 1;
	@%p11 bra 	$L__BB0_4;
	bra.uni 	$L__BB0_86;
$L__BB0_4:
	mov.u32 	%r490, %ctaid.x;
	shl.b32 	%r491, %r490, 2;
	mov.u32 	%r492, %tid.x;
	add.s32 	%r493, %r491, %r492;
	mul.lo.s32 	%r494, %r490, %r245;
	shl.b32 	%r495, %r494, 1;
	shl.b32 	%r496, %r492, 1;
	add.s32 	%r497, %r495, %r496;
	mul.wide.u32 	%rd153, %r497, 4;
	add.s64 	%rd154, %rd3, %rd153;
	ld.global.u32 	%r498, [%rd154];
	ld.global.u32 	%r499, [%rd154+4];
	add.s32 	%r500, %r497, %r245;
	mul.wide.u32 	%rd155, %r500, 4;
	add.s64 	%rd156, %rd3, %rd155;
	ld.global.u32 	%r501, [%rd156];
	add.s32 	%r502, %r500, 1;
	mul.wide.u32 	%rd157, %r502, 4;
	add.s64 	%rd158, %rd3, %rd157;
	ld.global.u32 	%r503, [%rd158];
	max.s32 	%r504, %r498, %r499;
	max.s32 	%r505, %r501, %r503;
	max.s32 	%r506, %r504, %r505;
	mul.wide.s32 	%rd159, %r493, 4;
	add.s64 	%rd160, %rd2, %rd159;
	st.global.u32 	[%rd160], %r506;
	bra.uni 	$L__BB0_86;
$L__BB0_5:
	setp.eq.s32 	%p8, %r246, 2;
	@%p8 bra 	$L__BB0_34;
	setp.eq.s32 	%p9, %r246, 3;
	@%p9 bra 	$L__BB0_7;
	bra.uni 	$L__BB0_86;
$L__BB0_7:
	mov.u32 	%r46, %ctaid.x;
	mov.u32 	%r418, %tid.x;
	shl.b32 	%r419, %r418, 5;
	add.s32 	%r663, %r419, %r46;
	setp.eq.s32 	%p44, %r418, 0;
	@%p44 bra 	$L__BB0_49;
	mul.lo.s32 	%r48, %r245, %r245;
	setp.ge.s32 	%p45, %r663, %r48;
	@%p45 bra 	$L__BB0_86;
	add.s32 	%r421, %r663, %r245;
	max.s32 	%r422, %r48, %r421;
	setp.lt.s32 	%p46, %r421, %r48;
	selp.u32 	%r423, 1, 0, %p46;
	add.s32 	%r424, %r421, %r423;
	sub.s32 	%r425, %r422, %r424;
	div.u32 	%r426, %r425, %r245;
	add.s32 	%r427, %r426, %r423;
	add.s32 	%r49, %r427, 1;
	and.b32  	%r50, %r49, 3;
	setp.lt.u32 	%p47, %r427, 3;
	mov.b32 	%r667, 0;
	@%p47 bra 	$L__BB0_12;
	and.b32  	%r667, %r49, -4;
	neg.s32 	%r631, %r667;
	sub.s32 	%r428, %r245, %r46;
	mul.lo.s32 	%r630, %r245, %r428;
	shl.b32 	%r54, %r245, 2;
	mul.wide.s32 	%rd99, %r245, 4;
$L__BB0_11:
	add.s32 	%r429, %r630, -8;
	add.s32 	%r430, %r630, -5;
	mul.wide.u32 	%rd93, %r430, 4;
	add.s64 	%rd94, %rd3, %rd93;
	ld.global.u32 	%r431, [%rd94];
	mul.wide.s32 	%rd95, %r663, 4;
	add.s64 	%rd96, %rd2, %rd95;
	st.global.u32 	[%rd96], %r431;
	add.s32 	%r432, %r630, -6;
	mul.wide.u32 	%rd97, %r432, 4;
	add.s64 	%rd98, %rd3, %rd97;
	ld.global.u32 	%r433, [%rd98];
	add.s64 	%rd100, %rd96, %rd99;
	st.global.u32 	[%rd100], %r433;
	add.s32 	%r434, %r630, -7;
	mul.wide.u32 	%rd101, %r434, 4;
	add.s64 	%rd102, %rd3, %rd101;
	ld.global.u32 	%r435, [%rd102];
	add.s64 	%rd103, %rd100, %rd99;
	st.global.u32 	[%rd103], %r435;
	mul.wide.u32 	%rd104, %r429, 4;
	add.s64 	%rd105, %rd3, %rd104;
	ld.global.u32 	%r436, [%rd105];
	add.s64 	%rd106, %rd103, %rd99;
	st.global.u32 	[%rd106], %r436;
	add.s32 	%r631, %r631, 4;
	add.s32 	%r630, %r630, -4;
	add.s32 	%r663, %r663, %r54;
	setp.eq.s32 	%p48, %r631, 0;
	@%p48 bra 	$L__BB0_12;
	bra.uni 	$L__BB0_11;
$L__BB0_12:
	setp.eq.s32 	%p49, %r50, 0;
	@%p49 bra 	$L__BB0_86;
	sub.s32 	%r437, %r245, %r46;
	mul.lo.s32 	%r438, %r245, %r437;
	sub.s32 	%r670, %r438, %r667;
	neg.s32 	%r669, %r50;
$L__BB0_14:
	.pragma "nounroll";
	mul.wide.s32 	%rd107, %r663, 4;
	add.s64 	%rd108, %rd2, %rd107;
	add.s32 	%r439, %r670, -5;
	mul.wide.u32 	%rd109, %r439, 4;
	add.s64 	%rd110, %rd3, %rd109;
	ld.global.u32 	%r440, [%rd110];
	st.global.u32 	[%rd108], %r440;
	add.s32 	%r663, %r663, %r245;
	add.s32 	%r670, %r670, -1;
	add.s32 	%r669, %r669, 1;
	setp.eq.s32 	%p50, %r669, 0;
	@%p50 bra 	$L__BB0_86;
	bra.uni 	$L__BB0_14;
$L__BB0_15:
	setp.gt.s32 	%p2, %r246, 5;
	@%p2 bra 	$L__BB0_25;
	setp.eq.s32 	%p5, %r246, 4;
	@%p5 bra 	$L__BB0_56;
	setp.eq.s32 	%p6, %r246, 5;
	@%p6 bra 	$L__BB0_18;
	bra.uni 	$L__BB0_86;
$L__BB0_18:
	shr.u32 	%r346, %r245, 31;
	add.s32 	%r347, %r245, %r346;
	shr.s32 	%r118, %r347, 1;
	mov.u32 	%r348, %ctaid.x;
	mul.lo.s32 	%r119, %r245, %r348;
	mov.u32 	%r120, %tid.x;
	mul.lo.s32 	%r121, %r118, %r120;
	add.s32 	%r122, %r121, %r119;
	setp.lt.s32 	%p24, %r245, 2;
	@%p24 bra 	$L__BB0_86;
	add.s32 	%r350, %r122, 1;
	add.s32 	%r351, %r122, %r118;
	max.s32 	%r352, %r350, %r351;
	sub.s32 	%r123, %r352, %r122;
	and.b32  	%r124, %r123, 3;
	sub.s32 	%r353, %r121, %r352;
	add.s32 	%r354, %r353, %r119;
	setp.gt.u32 	%p25, %r354, -4;
	mov.b32 	%r683, 0;
	mov.u32 	%r682, %r122;
	@%p25 bra 	$L__BB0_22;
	and.b32  	%r683, %r123, -4;
	neg.s32 	%r646, %r683;
	mad.lo.s32 	%r355, %r118, %r120, %r118;
	add.s32 	%r356, %r119, %r355;
	add.s32 	%r645, %r356, 1;
	add.s32 	%r644, %r122, -2;
	mov.u32 	%r682, %r122;
$L__BB0_21:
	setp.eq.s32 	%p26, %r120, 0;
	add.s32 	%r357, %r644, 1;
	add.s32 	%r358, %r645, 2;
	selp.b32 	%r359, %r358, %r357, %p26;
	mul.wide.s32 	%rd43, %r359, 4;
	add.s64 	%rd44, %rd3, %rd43;
	ld.global.u32 	%r360, [%rd44];
	mul.wide.s32 	%rd45, %r682, 4;
	add.s64 	%rd46, %rd2, %rd45;
	st.global.u32 	[%rd46], %r360;
	add.s32 	%r361, %r644, -2;
	add.s32 	%r362, %r645, 1;
	selp.b32 	%r363, %r362, %r644, %p26;
	mul.wide.s32 	%rd47, %r363, 4;
	add.s64 	%rd48, %rd3, %rd47;
	ld.global.u32 	%r364, [%rd48];
	st.global.u32 	[%rd46+4], %r364;
	add.s32 	%r365, %r644, -1;
	selp.b32 	%r366, %r645, %r365, %p26;
	mul.wide.s32 	%rd49, %r366, 4;
	add.s64 	%rd50, %rd3, %rd49;
	ld.global.u32 	%r367, [%rd50];
	st.global.u32 	[%rd46+8], %r367;
	add.s32 	%r368, %r645, -1;
	selp.b32 	%r369, %r368, %r361, %p26;
	mul.wide.s32 	%rd51, %r369, 4;
	add.s64 	%rd52, %rd3, %rd51;
	ld.global.u32 	%r370, [%rd52];
	st.global.u32 	[%rd46+12], %r370;
	add.s32 	%r682, %r682, 4;
	add.s32 	%r646, %r646, 4;
	add.s32 	%r645, %r645, -4;
	add.s32 	%r644, %r644, -4;
	setp.eq.s32 	%p27, %r646, 0;
	@%p27 bra 	$L__BB0_22;
	bra.uni 	$L__BB0_21;
$L__BB0_22:
	setp.eq.s32 	%p28, %r124, 0;
	@%p28 bra 	$L__BB0_86;
	mad.lo.s32 	%r371, %r118, %r120, %r118;
	add.s32 	%r372, %r119, %r371;
	sub.s32 	%r686, %r372, %r683;
	sub.s32 	%r685, %r122, %r683;
	neg.s32 	%r684, %r124;
$L__BB0_24:
	.pragma "nounroll";
	setp.eq.s32 	%p29, %r120, 0;
	mul.wide.s32 	%rd53, %r682, 4;
	add.s64 	%rd54, %rd2, %rd53;
	add.s32 	%r685, %r685, -1;
	add.s32 	%r373, %r686, 3;
	selp.b32 	%r374, %r373, %r685, %p29;
	mul.wide.s32 	%rd55, %r374, 4;
	add.s64 	%rd56, %rd3, %rd55;
	ld.global.u32 	%r375, [%rd56];
	st.global.u32 	[%rd54], %r375;
	add.s32 	%r682, %r682, 1;
	add.s32 	%r686, %r686, -1;
	add.s32 	%r684, %r684, 1;
	setp.eq.s32 	%p30, %r684, 0;
	@%p30 bra 	$L__BB0_86;
	bra.uni 	$L__BB0_24;
$L__BB0_25:
	setp.eq.s32 	%p3, %r246, 6;
	@%p3 bra 	$L__BB0_71;
	setp.eq.s32 	%p4, %r246, 7;
	@%p4 bra 	$L__BB0_27;
	bra.uni 	$L__BB0_86;
$L__BB0_27:
	mov.u32 	%r247, %ctaid.x;
	mov.u32 	%r248, %ntid.x;
	mov.u32 	%r249, %tid.x;
	mad.lo.s32 	%r250, %r247, %r248, %r249;
	mad.lo.s32 	%r251, %r245, %r247, %r249;
	add.s32 	%r252, %r251, 18;
	mul.wide.s32 	%rd25, %r252, 4;
	add.s64 	%rd26, %rd3, %rd25;
	ld.global.u32 	%r253, [%rd26];
	shr.u32 	%r254, %r253, 31;
	add.s32 	%r255, %r253, %r254;
	shr.s32 	%r256, %r255, 1;
	add.s32 	%r257, %r256, 50;
	mul.wide.s32 	%rd27, %r250, 4;
	add.s64 	%rd28, %rd2, %rd27;
	st.global.u32 	[%rd28], %r257;
	bra.uni 	$L__BB0_86;
$L__BB0_28:
	shr.u32 	%r507, %r245, 31;
	add.s32 	%r508, %r245, %r507;
	shr.s32 	%r509, %r508, 1;
	mov.u32 	%r1, %ctaid.x;
	mul.lo.s32 	%r2, %r245, %r1;
	mov.u32 	%r510, %tid.x;
	mul.lo.s32 	%r3, %r509, %r510;
	add.s32 	%r617, %r3, %r2;
	add.s32 	%r5, %r617, %r509;
	setp.lt.s32 	%p70, %r245, 2;
	@%p70 bra 	$L__BB0_86;
	shl.b32 	%r6, %r1, 1;
	add.s32 	%r7, %r617, 1;
	max.s32 	%r511, %r7, %r5;
	sub.s32 	%r512, %r511, %r617;
	not.b32 	%r513, %r3;
	add.s32 	%r8, %r511, %r513;
	and.b32  	%r514, %r512, 1;
	setp.eq.b32 	%p71, %r514, 1;
	not.pred 	%p72, %p71;
	@%p72 bra 	$L__BB0_31;
	add.s32 	%r515, %r617, %r6;
	mul.wide.u32 	%rd161, %r515, 4;
	add.s64 	%rd162, %rd3, %rd161;
	ld.global.u32 	%r516, [%rd162];
	ld.global.u32 	%r517, [%rd1];
	mul.lo.s32 	%r518, %r517, %r516;
	add.s32 	%r519, %r515, 1;
	mul.wide.u32 	%rd163, %r519, 4;
	add.s64 	%rd164, %rd3, %rd163;
	ld.global.u32 	%r520, [%rd164];
	ld.global.u32 	%r521, [%rd1+4];
	mad.lo.s32 	%r522, %r521, %r520, %r518;
	add.s32 	%r523, %r515, 2;
	mul.wide.u32 	%rd165, %r523, 4;
	add.s64 	%rd166, %rd3, %rd165;
	ld.global.u32 	%r524, [%rd166];
	ld.global.u32 	%r525, [%rd1+8];
	mad.lo.s32 	%r526, %r525, %r524, %r522;
	add.s32 	%r527, %r515, 10;
	mul.wide.u32 	%rd167, %r527, 4;
	add.s64 	%rd168, %rd3, %rd167;
	ld.global.u32 	%r528, [%rd168];
	ld.global.u32 	%r529, [%rd1+12];
	mad.lo.s32 	%r530, %r529, %r528, %r526;
	add.s32 	%r531, %r515, 11;
	mul.wide.u32 	%rd169, %r531, 4;
	add.s64 	%rd170, %rd3, %rd169;
	ld.global.u32 	%r532, [%rd170];
	ld.global.u32 	%r533, [%rd1+16];
	mad.lo.s32 	%r534, %r533, %r532, %r530;
	add.s32 	%r535, %r515, 12;
	mul.wide.u32 	%rd171, %r535, 4;
	add.s64 	%rd172, %rd3, %rd171;
	ld.global.u32 	%r536, [%rd172];
	ld.global.u32 	%r537, [%rd1+20];
	mad.lo.s32 	%r538, %r537, %r536, %r534;
	add.s32 	%r539, %r515, 20;
	mul.wide.u32 	%rd173, %r539, 4;
	add.s64 	%rd174, %rd3, %rd173;
	ld.global.u32 	%r540, [%rd174];
	ld.global.u32 	%r541, [%rd1+24];
	mad.lo.s32 	%r542, %r541, %r540, %r538;
	add.s32 	%r543, %r515, 21;
	mul.wide.u32 	%rd175, %r543, 4;
	add.s64 	%rd176, %rd3, %rd175;
	ld.global.u32 	%r544, [%rd176];
	ld.global.u32 	%r545, [%rd1+28];
	mad.lo.s32 	%r546, %r545, %r544, %r542;
	add.s32 	%r547, %r515, 22;
	mul.wide.u32 	%rd177, %r547, 4;
	add.s64 	%rd178, %rd3, %rd177;
	ld.global.u32 	%r548, [%rd178];
	ld.global.u32 	%r549, [%rd1+32];
	mad.lo.s32 	%r550, %r549, %r548, %r546;
	mul.wide.s32 	%rd179, %r617, 4;
	add.s64 	%rd180, %rd2, %rd179;
	st.global.u32 	[%rd180], %r550;
	mov.u32 	%r617, %r7;
$L__BB0_31:
	setp.eq.s32 	%p73, %r8, %r2;
	@%p73 bra 	$L__BB0_86;
	add.s32 	%r619, %r617, 11;
	add.s32 	%r618, %r617, %r6;
$L__BB0_33:
	ld.param.u64 	%rd210, [_Z14cuda_kernel_16PiS_S_ii_param_2];
	ld.param.u64 	%rd209, [_Z14cuda_kernel_16PiS_S_ii_param_1];
	add.s32 	%r551, %r619, -11;
	cvta.to.global.u64 	%rd181, %rd209;
	mul.wide.u32 	%rd182, %r618, 4;
	add.s64 	%rd183, %rd181, %rd182;
	ld.global.u32 	%r552, [%rd183];
	cvta.to.global.u64 	%rd184, %rd210;
	ld.global.u32 	%r553, [%rd184];
	mul.lo.s32 	%r554, %r553, %r552;
	add.s32 	%r555, %r618, 1;
	mul.wide.u32 	%rd185, %r555, 4;
	add.s64 	%rd186, %rd181, %rd185;
	ld.global.u32 	%r556, [%rd186];
	ld.global.u32 	%r557, [%rd184+4];
	mad.lo.s32 	%r558, %r557, %r556, %r554;
	add.s32 	%r14, %r618, 2;
	mul.wide.u32 	%rd187, %r14, 4;
	add.s64 	%rd188, %rd181, %rd187;
	ld.global.u32 	%r559, [%rd188];
	ld.global.u32 	%r560, [%rd184+8];
	mad.lo.s32 	%r561, %r560, %r559, %r558;
	add.s32 	%r562, %r618, 10;
	mul.wide.u32 	%rd189, %r562, 4;
	add.s64 	%rd190, %rd181, %rd189;
	ld.global.u32 	%r563, [%rd190];
	ld.global.u32 	%r564, [%rd184+12];
	mad.lo.s32 	%r565, %r564, %r563, %r561;
	add.s32 	%r566, %r618, 11;
	mul.wide.u32 	%rd191, %r566, 4;
	add.s64 	%rd192, %rd181, %rd191;
	ld.global.u32 	%r567, [%rd192];
	ld.global.u32 	%r568, [%rd184+16];
	mad.lo.s32 	%r569, %r568, %r567, %r565;
	add.s32 	%r570, %r618, 12;
	mul.wide.u32 	%rd193, %r570, 4;
	add.s64 	%rd194, %rd181, %rd193;
	ld.global.u32 	%r571, [%rd194];
	ld.global.u32 	%r572, [%rd184+20];
	mad.lo.s32 	%r573, %r572, %r571, %r569;
	add.s32 	%r574, %r618, 20;
	mul.wide.u32 	%rd195, %r574, 4;
	add.s64 	%rd196, %rd181, %rd195;
	ld.global.u32 	%r575, [%rd196];
	ld.global.u32 	%r576, [%rd184+24];
	mad.lo.s32 	%r577, %r576, %r575, %r573;
	add.s32 	%r578, %r618, 21;
	mul.wide.u32 	%rd197, %r578, 4;
	add.s64 	%rd198, %rd181, %rd197;
	ld.global.u32 	%r579, [%rd198];
	ld.global.u32 	%r580, [%rd184+28];
	mad.lo.s32 	%r581, %r580, %r579, %r577;
	add.s32 	%r582, %r618, 22;
	mul.wide.u32 	%rd199, %r582, 4;
	add.s64 	%rd200, %rd181, %rd199;
	ld.global.u32 	%r583, [%rd200];
	ld.global.u32 	%r584, [%rd184+32];
	mad.lo.s32 	%r585, %r584, %r583, %r581;
	mul.wide.s32 	%rd201, %r551, 4;
	add.s64 	%rd202, %rd2, %rd201;
	st.global.u32 	[%rd202], %r585;
	ld.global.u32 	%r586, [%rd186];
	ld.global.u32 	%r587, [%rd184];
	mul.lo.s32 	%r588, %r587, %r586;
	ld.global.u32 	%r589, [%rd188];
	ld.global.u32 	%r590, [%rd184+4];
	mad.lo.s32 	%r591, %r590, %r589, %r588;
	add.s32 	%r592, %r618, 3;
	mul.wide.u32 	%rd203, %r592, 4;
	add.s64 	%rd204, %rd181, %rd203;
	ld.global.u32 	%r593, [%rd204];
	ld.global.u32 	%r594, [%rd184+8];
	mad.lo.s32 	%r595, %r594, %r593, %r591;
	ld.global.u32 	%r596, [%rd192];
	ld.global.u32 	%r597, [%rd184+12];
	mad.lo.s32 	%r598, %r597, %r596, %r595;
	ld.global.u32 	%r599, [%rd194];
	ld.global.u32 	%r600, [%rd184+16];
	mad.lo.s32 	%r601, %r600, %r599, %r598;
	add.s32 	%r602, %r618, 13;
	mul.wide.u32 	%rd205, %r602, 4;
	add.s64 	%rd206, %rd181, %rd205;
	ld.global.u32 	%r603, [%rd206];
	ld.global.u32 	%r604, [%rd184+20];
	mad.lo.s32 	%r605, %r604, %r603, %r601;
	ld.global.u32 	%r606, [%rd198];
	ld.global.u32 	%r607, [%rd184+24];
	mad.lo.s32 	%r608, %r607, %r606, %r605;
	ld.global.u32 	%r609, [%rd200];
	ld.global.u32 	%r610, [%rd184+28];
	mad.lo.s32 	%r611, %r610, %r609, %r608;
	add.s32 	%r612, %r618, 23;
	mul.wide.u32 	%rd207, %r612, 4;
	add.s64 	%rd208, %rd181, %rd207;
	ld.global.u32 	%r613, [%rd208];
	ld.global.u32 	%r614, [%rd184+32];
	mad.lo.s32 	%r615, %r614, %r613, %r611;
	st.global.u32 	[%rd202+4], %r615;
	add.s32 	%r15, %r619, 2;
	add.s32 	%r616, %r619, -9;
	setp.lt.s32 	%p74, %r616, %r5;
	mov.u32 	%r618, %r14;
	mov.u32 	%r619, %r15;
	@%p74 bra 	$L__BB0_33;
	bra.uni 	$L__BB0_86;
$L__BB0_34:
	mov.u32 	%r16, %ctaid.x;
	mov.u32 	%r17, %tid.x;
	shl.b32 	%r462, %r17, 5;
	add.s32 	%r653, %r462, %r16;
	setp.eq.s32 	%p57, %r17, 0;
	@%p57 bra 	$L__BB0_42;
	mul.lo.s32 	%r19, %r245, %r245;
	setp.ge.s32 	%p58, %r653, %r19;
	@%p58 bra 	$L__BB0_86;
	shl.b32 	%r20, %r17, 2;
	mul.lo.s32 	%r21, %r245, %r16;
	add.s32 	%r464, %r653, %r245;
	max.s32 	%r465, %r19, %r464;
	setp.lt.s32 	%p59, %r464, %r19;
	selp.u32 	%r466, 1, 0, %p59;
	add.s32 	%r467, %r464, %r466;
	sub.s32 	%r468, %r465, %r467;
	div.u32 	%r469, %r468, %r245;
	add.s32 	%r470, %r469, %r466;
	add.s32 	%r22, %r470, 1;
	and.b32  	%r23, %r22, 3;
	setp.lt.u32 	%p60, %r470, 3;
	mov.b32 	%r657, 0;
	@%p60 bra 	$L__BB0_39;
	and.b32  	%r657, %r22, -4;
	neg.s32 	%r625, %r657;
	add.s64 	%rd4, %rd3, 8;
	add.s32 	%r624, %r21, %r20;
	shl.b32 	%r27, %r245, 2;
	mul.wide.s32 	%rd133, %r245, 4;
$L__BB0_38:
	mul.wide.s32 	%rd129, %r624, 4;
	add.s64 	%rd130, %rd4, %rd129;
	ld.global.u32 	%r471, [%rd130+-8];
	mul.wide.s32 	%rd131, %r653, 4;
	add.s64 	%rd132, %rd2, %rd131;
	st.global.u32 	[%rd132], %r471;
	ld.global.u32 	%r472, [%rd130+-4];
	add.s64 	%rd134, %rd132, %rd133;
	st.global.u32 	[%rd134], %r472;
	ld.global.u32 	%r473, [%rd130];
	add.s64 	%rd135, %rd134, %rd133;
	st.global.u32 	[%rd135], %r473;
	ld.global.u32 	%r474, [%rd130+4];
	add.s64 	%rd136, %rd135, %rd133;
	st.global.u32 	[%rd136], %r474;
	add.s32 	%r625, %r625, 4;
	add.s32 	%r624, %r624, 4;
	add.s32 	%r653, %r653, %r27;
	setp.eq.s32 	%p61, %r625, 0;
	@%p61 bra 	$L__BB0_39;
	bra.uni 	$L__BB0_38;
$L__BB0_39:
	setp.eq.s32 	%p62, %r23, 0;
	@%p62 bra 	$L__BB0_86;
	add.s32 	%r475, %r657, %r21;
	add.s32 	%r660, %r475, %r20;
	neg.s32 	%r659, %r23;
$L__BB0_41:
	.pragma "nounroll";
	mul.wide.s32 	%rd137, %r660, 4;
	add.s64 	%rd138, %rd3, %rd137;
	mul.wide.s32 	%rd139, %r653, 4;
	add.s64 	%rd140, %rd2, %rd139;
	ld.global.u32 	%r476, [%rd138];
	st.global.u32 	[%rd140], %r476;
	add.s32 	%r653, %r653, %r245;
	add.s32 	%r660, %r660, 1;
	add.s32 	%r659, %r659, 1;
	setp.eq.s32 	%p63, %r659, 0;
	@%p63 bra 	$L__BB0_86;
	bra.uni 	$L__BB0_41;
$L__BB0_42:
	shl.b32 	%r28, %r245, 2;
	setp.ge.s32 	%p64, %r653, %r28;
	@%p64 bra 	$L__BB0_86;
	mul.lo.s32 	%r29, %r245, %r16;
	add.s32 	%r478, %r653, %r245;
	max.s32 	%r479, %r28, %r478;
	setp.lt.s32 	%p65, %r478, %r28;
	selp.u32 	%r480, 1, 0, %p65;
	add.s32 	%r481, %r478, %r480;
	sub.s32 	%r482, %r479, %r481;
	div.u32 	%r483, %r482, %r245;
	add.s32 	%r484, %r483, %r480;
	add.s32 	%r30, %r484, 1;
	and.b32  	%r31, %r30, 3;
	setp.lt.u32 	%p66, %r484, 3;
	mov.b32 	%r652, 0;
	@%p66 bra 	$L__BB0_46;
	and.b32  	%r652, %r30, -4;
	neg.s32 	%r622, %r652;
	add.s64 	%rd5, %rd3, 8;
	mul.wide.s32 	%rd145, %r245, 4;
	mov.u32 	%r621, %r29;
$L__BB0_45:
	mul.wide.s32 	%rd141, %r621, 4;
	add.s64 	%rd142, %rd5, %rd141;
	ld.global.u32 	%r485, [%rd142+-8];
	mul.wide.s32 	%rd143, %r653, 4;
	add.s64 	%rd144, %rd2, %rd143;
	st.global.u32 	[%rd144], %r485;
	ld.global.u32 	%r486, [%rd142+-4];
	add.s64 	%rd146, %rd144, %rd145;
	st.global.u32 	[%rd146], %r486;
	ld.global.u32 	%r487, [%rd142];
	add.s64 	%rd147, %rd146, %rd145;
	st.global.u32 	[%rd147], %r487;
	ld.global.u32 	%r488, [%rd142+4];
	add.s64 	%rd148, %rd147, %rd145;
	st.global.u32 	[%rd148], %r488;
	add.s32 	%r622, %r622, 4;
	add.s32 	%r621, %r621, 4;
	add.s32 	%r653, %r653, %r28;
	setp.eq.s32 	%p67, %r622, 0;
	@%p67 bra 	$L__BB0_46;
	bra.uni 	$L__BB0_45;
$L__BB0_46:
	setp.eq.s32 	%p68, %r31, 0;
	@%p68 bra 	$L__BB0_86;
	add.s32 	%r655, %r652, %r29;
	neg.s32 	%r654, %r31;
$L__BB0_48:
	.pragma "nounroll";
	mul.wide.s32 	%rd149, %r655, 4;
	add.s64 	%rd150, %rd3, %rd149;
	mul.wide.s32 	%rd151, %r653, 4;
	add.s64 	%rd152, %rd2, %rd151;
	ld.global.u32 	%r489, [%rd150];
	st.global.u32 	[%rd152], %r489;
	add.s32 	%r653, %r653, %r245;
	add.s32 	%r655, %r655, 1;
	add.s32 	%r654, %r654, 1;
	setp.eq.s32 	%p69, %r654, 0;
	@%p69 bra 	$L__BB0_86;
	bra.uni 	$L__BB0_48;
$L__BB0_49:
	shl.b32 	%r55, %r245, 2;
	setp.ge.s32 	%p51, %r663, %r55;
	@%p51 bra 	$L__BB0_86;
	add.s32 	%r442, %r663, %r245;
	max.s32 	%r443, %r55, %r442;
	setp.lt.s32 	%p52, %r442, %r55;
	selp.u32 	%r444, 1, 0, %p52;
	add.s32 	%r445, %r442, %r444;
	sub.s32 	%r446, %r443, %r445;
	div.u32 	%r447, %r446, %r245;
	add.s32 	%r448, %r447, %r444;
	add.s32 	%r56, %r448, 1;
	and.b32  	%r57, %r56, 3;
	setp.lt.u32 	%p53, %r448, 3;
	mov.b32 	%r662, 0;
	@%p53 bra 	$L__BB0_53;
	and.b32  	%r662, %r56, -4;
	not.b32 	%r449, %r46;
	add.s32 	%r450, %r245, %r449;
	mad.lo.s32 	%r451, %r450, %r245, %r245;
	add.s32 	%r628, %r451, -2;
	neg.s32 	%r627, %r662;
	mul.wide.s32 	%rd117, %r245, 4;
$L__BB0_52:
	add.s32 	%r452, %r628, 1;
	mul.wide.u32 	%rd111, %r452, 4;
	add.s64 	%rd112, %rd3, %rd111;
	ld.global.u32 	%r453, [%rd112];
	mul.wide.s32 	%rd113, %r663, 4;
	add.s64 	%rd114, %rd2, %rd113;
	st.global.u32 	[%rd114], %r453;
	add.s32 	%r454, %r628, -2;
	mul.wide.u32 	%rd115, %r628, 4;
	add.s64 	%rd116, %rd3, %rd115;
	ld.global.u32 	%r455, [%rd116];
	add.s64 	%rd118, %rd114, %rd117;
	st.global.u32 	[%rd118], %r455;
	add.s32 	%r456, %r628, -1;
	mul.wide.u32 	%rd119, %r456, 4;
	add.s64 	%rd120, %rd3, %rd119;
	ld.global.u32 	%r457, [%rd120];
	add.s64 	%rd121, %rd118, %rd117;
	st.global.u32 	[%rd121], %r457;
	mul.wide.u32 	%rd122, %r454, 4;
	add.s64 	%rd123, %rd3, %rd122;
	ld.global.u32 	%r458, [%rd123];
	add.s64 	%rd124, %rd121, %rd117;
	st.global.u32 	[%rd124], %r458;
	add.s32 	%r628, %r628, -4;
	add.s32 	%r627, %r627, 4;
	add.s32 	%r663, %r663, %r55;
	setp.eq.s32 	%p54, %r627, 0;
	@%p54 bra 	$L__BB0_53;
	bra.uni 	$L__BB0_52;
$L__BB0_53:
	setp.eq.s32 	%p55, %r57, 0;
	@%p55 bra 	$L__BB0_86;
	sub.s32 	%r459, %r245, %r46;
	mul.lo.s32 	%r460, %r245, %r459;
	sub.s32 	%r665, %r460, %r662;
	neg.s32 	%r664, %r57;
$L__BB0_55:
	.pragma "nounroll";
	mul.wide.s32 	%rd125, %r663, 4;
	add.s64 	%rd126, %rd2, %rd125;
	add.s32 	%r665, %r665, -1;
	mul.wide.u32 	%rd127, %r665, 4;
	add.s64 	%rd128, %rd3, %rd127;
	ld.global.u32 	%r461, [%rd128];
	st.global.u32 	[%rd126], %r461;
	add.s32 	%r663, %r663, %r245;
	add.s32 	%r664, %r664, 1;
	setp.eq.s32 	%p56, %r664, 0;
	@%p56 bra 	$L__BB0_86;
	bra.uni 	$L__BB0_55;
$L__BB0_56:
	mov.u32 	%r73, %ctaid.x;
	mov.u32 	%r376, %tid.x;
	shl.b32 	%r377, %r376, 5;
	add.s32 	%r672, %r377, %r73;
	setp.eq.s32 	%p31, %r376, 0;
	@%p31 bra 	$L__BB0_64;
	mul.lo.s32 	%r75, %r245, %r245;
	setp.ge.s32 	%p32, %r672, %r75;
	@%p32 bra 	$L__BB0_86;
	add.s32 	%r379, %r672, %r245;
	max.s32 	%r380, %r75, %r379;
	setp.lt.s32 	%p33, %r379, %r75;
	selp.u32 	%r381, 1, 0, %p33;
	add.s32 	%r382, %r379, %r381;
	sub.s32 	%r383, %r380, %r382;
	div.u32 	%r384, %r383, %r245;
	add.s32 	%r385, %r384, %r381;
	add.s32 	%r76, %r385, 1;
	and.b32  	%r77, %r76, 3;
	setp.lt.u32 	%p34, %r385, 3;
	mov.b32 	%r678, 0;
	@%p34 bra 	$L__BB0_61;
	and.b32  	%r678, %r76, -4;
	shl.b32 	%r79, %r245, 2;
	neg.s32 	%r642, %r678;
	shl.b32 	%r386, %r245, 1;
	sub.s32 	%r641, %r73, %r386;
	mul.lo.s32 	%r387, %r245, 3;
	sub.s32 	%r640, %r73, %r387;
	sub.s32 	%r639, %r73, %r79;
	sub.s32 	%r638, %r73, %r245;
	mul.wide.s32 	%rd63, %r245, 4;
$L__BB0_60:
	add.s32 	%r388, %r638, 32;
	mul.wide.u32 	%rd57, %r388, 4;
	add.s64 	%rd58, %rd3, %rd57;
	ld.global.u32 	%r389, [%rd58];
	mul.wide.s32 	%rd59, %r672, 4;
	add.s64 	%rd60, %rd2, %rd59;
	st.global.u32 	[%rd60], %r389;
	add.s32 	%r390, %r641, 32;
	mul.wide.u32 	%rd61, %r390, 4;
	add.s64 	%rd62, %rd3, %rd61;
	ld.global.u32 	%r391, [%rd62];
	add.s64 	%rd64, %rd60, %rd63;
	st.global.u32 	[%rd64], %r391;
	add.s32 	%r392, %r640, 32;
	mul.wide.u32 	%rd65, %r392, 4;
	add.s64 	%rd66, %rd3, %rd65;
	ld.global.u32 	%r393, [%rd66];
	add.s64 	%rd67, %rd64, %rd63;
	st.global.u32 	[%rd67], %r393;
	add.s32 	%r394, %r639, 32;
	mul.wide.u32 	%rd68, %r394, 4;
	add.s64 	%rd69, %rd3, %rd68;
	ld.global.u32 	%r395, [%rd69];
	add.s64 	%rd70, %rd67, %rd63;
	st.global.u32 	[%rd70], %r395;
	add.s32 	%r672, %r672, %r79;
	add.s32 	%r642, %r642, 4;
	sub.s32 	%r641, %r641, %r79;
	sub.s32 	%r640, %r640, %r79;
	sub.s32 	%r639, %r639, %r79;
	sub.s32 	%r638, %r638, %r79;
	setp.eq.s32 	%p35, %r642, 0;
	@%p35 bra 	$L__BB0_61;
	bra.uni 	$L__BB0_60;
$L__BB0_61:
	setp.eq.s32 	%p36, %r77, 0;
	@%p36 bra 	$L__BB0_86;
	mad.lo.s32 	%r396, %r245, %r678, %r245;
	sub.s32 	%r680, %r73, %r396;
	neg.s32 	%r679, %r77;
$L__BB0_63:
	.pragma "nounroll";
	mul.wide.s32 	%rd71, %r672, 4;
	add.s64 	%rd72, %rd2, %rd71;
	add.s32 	%r397, %r680, 32;
	mul.wide.u32 	%rd73, %r397, 4;
	add.s64 	%rd74, %rd3, %rd73;
	ld.global.u32 	%r398, [%rd74];
	st.global.u32 	[%rd72], %r398;
	add.s32 	%r672, %r672, %r245;
	sub.s32 	%r680, %r680, %r245;
	add.s32 	%r679, %r679, 1;
	setp.eq.s32 	%p37, %r679, 0;
	@%p37 bra 	$L__BB0_86;
	bra.uni 	$L__BB0_63;
$L__BB0_64:
	shl.b32 	%r85, %r245, 2;
	setp.ge.s32 	%p38, %r672, %r85;
	@%p38 bra 	$L__BB0_86;
	add.s32 	%r400, %r672, %r245;
	max.s32 	%r401, %r85, %r400;
	setp.lt.s32 	%p39, %r400, %r85;
	selp.u32 	%r402, 1, 0, %p39;
	add.s32 	%r403, %r400, %r402;
	sub.s32 	%r404, %r401, %r403;
	div.u32 	%r405, %r404, %r245;
	add.s32 	%r406, %r405, %r402;
	add.s32 	%r86, %r406, 1;
	and.b32  	%r87, %r86, 3;
	setp.lt.u32 	%p40, %r406, 3;
	mov.b32 	%r673, 0;
	@%p40 bra 	$L__BB0_68;
	and.b32  	%r673, %r86, -4;
	neg.s32 	%r636, %r673;
	add.s32 	%r407, %r245, -4;
	mad.lo.s32 	%r635, %r245, %r407, %r73;
	add.s32 	%r408, %r245, -2;
	mad.lo.s32 	%r634, %r245, %r408, %r73;
	add.s32 	%r409, %r245, -3;
	mad.lo.s32 	%r633, %r245, %r409, %r73;
	add.s32 	%r410, %r245, -1;
	mad.lo.s32 	%r632, %r245, %r410, %r73;
	mul.wide.s32 	%rd81, %r245, 4;
$L__BB0_67:
	mul.wide.u32 	%rd75, %r632, 4;
	add.s64 	%rd76, %rd3, %rd75;
	ld.global.u32 	%r411, [%rd76];
	mul.wide.s32 	%rd77, %r672, 4;
	add.s64 	%rd78, %rd2, %rd77;
	st.global.u32 	[%rd78], %r411;
	mul.wide.u32 	%rd79, %r634, 4;
	add.s64 	%rd80, %rd3, %rd79;
	ld.global.u32 	%r412, [%rd80];
	add.s64 	%rd82, %rd78, %rd81;
	st.global.u32 	[%rd82], %r412;
	mul.wide.u32 	%rd83, %r633, 4;
	add.s64 	%rd84, %rd3, %rd83;
	ld.global.u32 	%r413, [%rd84];
	add.s64 	%rd85, %rd82, %rd81;
	st.global.u32 	[%rd85], %r413;
	mul.wide.u32 	%rd86, %r635, 4;
	add.s64 	%rd87, %rd3, %rd86;
	ld.global.u32 	%r414, [%rd87];
	add.s64 	%rd88, %rd85, %rd81;
	st.global.u32 	[%rd88], %r414;
	add.s32 	%r672, %r672, %r85;
	add.s32 	%r636, %r636, 4;
	sub.s32 	%r635, %r635, %r85;
	sub.s32 	%r634, %r634, %r85;
	sub.s32 	%r633, %r633, %r85;
	sub.s32 	%r632, %r632, %r85;
	setp.eq.s32 	%p41, %r636, 0;
	@%p41 bra 	$L__BB0_68;
	bra.uni 	$L__BB0_67;
$L__BB0_68:
	setp.eq.s32 	%p42, %r87, 0;
	@%p42 bra 	$L__BB0_86;
	not.b32 	%r415, %r673;
	add.s32 	%r416, %r415, %r245;
	mad.lo.s32 	%r675, %r245, %r416, %r73;
	neg.s32 	%r674, %r87;
$L__BB0_70:
	.pragma "nounroll";
	mul.wide.s32 	%rd89, %r672, 4;
	add.s64 	%rd90, %rd2, %rd89;
	mul.wide.u32 	%rd91, %r675, 4;
	add.s64 	%rd92, %rd3, %rd91;
	ld.global.u32 	%r417, [%rd92];
	st.global.u32 	[%rd90], %r417;
	add.s32 	%r672, %r672, %r245;
	sub.s32 	%r675, %r675, %r245;
	add.s32 	%r674, %r674, 1;
	setp.eq.s32 	%p43, %r674, 0;
	@%p43 bra 	$L__BB0_86;
	bra.uni 	$L__BB0_70;
$L__BB0_71:
	shl.b32 	%r137, %r245, 1;
	mov.u32 	%r258, %ctaid.x;
	mul.lo.s32 	%r688, %r137, %r258;
	shr.u32 	%r139, %r258, 1;
	and.b32  	%r259, %r258, 1;
	setp.eq.b32 	%p12, %r259, 1;
	not.pred 	%p13, %p12;
	@%p13 bra 	$L__BB0_79;
	setp.lt.s32 	%p14, %r245, 1;
	@%p14 bra 	$L__BB0_86;
	mul.lo.s32 	%r140, %r245, %r139;
	add.s32 	%r261, %r688, 2;
	add.s32 	%r262, %r688, %r137;
	max.s32 	%r263, %r262, %r261;
	not.b32 	%r264, %r688;
	add.s32 	%r265, %r263, %r264;
	shr.u32 	%r266, %r265, 1;
	add.s32 	%r141, %r266, 1;
	and.b32  	%r142, %r141, 3;
	setp.lt.u32 	%p15, %r265, 6;
	mov.b32 	%r693, 0;
	@%p15 bra 	$L__BB0_76;
	and.b32  	%r693, %r141, -4;
	mul.wide.u32 	%rd29, %r140, 4;
	add.s64 	%rd30, %rd29, %rd3;
	add.s64 	%rd212, %rd30, 8;
	neg.s32 	%r650, %r693;
	add.s64 	%rd7, %rd2, 16;
$L__BB0_75:
	mul.wide.s32 	%rd31, %r688, 4;
	add.s64 	%rd32, %rd7, %rd31;
	ld.global.u32 	%r267, [%rd212+-8];
	shl.b32 	%r268, %r267, 1;
	mul.hi.s32 	%r269, %r268, 1431655766;
	shr.u32 	%r270, %r269, 31;
	add.s32 	%r271, %r269, %r270;
	add.s32 	%r272, %r271, 20;
	st.global.u32 	[%rd32+-16], %r272;
	ld.global.u32 	%r273, [%rd212+-8];
	shr.u32 	%r274, %r273, 31;
	add.s32 	%r275, %r273, %r274;
	shr.s32 	%r276, %r275, 1;
	st.global.u32 	[%rd32+-12], %r276;
	ld.global.u32 	%r277, [%rd212+-4];
	shl.b32 	%r278, %r277, 1;
	mul.hi.s32 	%r279, %r278, 1431655766;
	shr.u32 	%r280, %r279, 31;
	add.s32 	%r281, %r279, %r280;
	add.s32 	%r282, %r281, 20;
	st.global.u32 	[%rd32+-8], %r282;
	ld.global.u32 	%r283, [%rd212+-4];
	shr.u32 	%r284, %r283, 31;
	add.s32 	%r285, %r283, %r284;
	shr.s32 	%r286, %r285, 1;
	st.global.u32 	[%rd32+-4], %r286;
	ld.global.u32 	%r287, [%rd212];
	shl.b32 	%r288, %r287, 1;
	mul.hi.s32 	%r289, %r288, 1431655766;
	shr.u32 	%r290, %r289, 31;
	add.s32 	%r291, %r289, %r290;
	add.s32 	%r292, %r291, 20;
	st.global.u32 	[%rd32], %r292;
	ld.global.u32 	%r293, [%rd212];
	shr.u32 	%r294, %r293, 31;
	add.s32 	%r295, %r293, %r294;
	shr.s32 	%r296, %r295, 1;
	st.global.u32 	[%rd32+4], %r296;
	ld.global.u32 	%r297, [%rd212+4];
	shl.b32 	%r298, %r297, 1;
	mul.hi.s32 	%r299, %r298, 1431655766;
	shr.u32 	%r300, %r299, 31;
	add.s32 	%r301, %r299, %r300;
	add.s32 	%r302, %r301, 20;
	st.global.u32 	[%rd32+8], %r302;
	ld.global.u32 	%r303, [%rd212+4];
	shr.u32 	%r304, %r303, 31;
	add.s32 	%r305, %r303, %r304;
	shr.s32 	%r306, %r305, 1;
	st.global.u32 	[%rd32+12], %r306;
	add.s32 	%r688, %r688, 8;
	add.s64 	%rd212, %rd212, 16;
	add.s32 	%r650, %r650, 4;
	setp.eq.s32 	%p16, %r650, 0;
	@%p16 bra 	$L__BB0_76;
	bra.uni 	$L__BB0_75;
$L__BB0_76:
	setp.eq.s32 	%p17, %r142, 0;
	@%p17 bra 	$L__BB0_86;
	add.s64 	%rd18, %rd2, 4;
	add.s32 	%r307, %r693, %r140;
	mul.wide.u32 	%rd33, %r307, 4;
	add.s64 	%rd214, %rd3, %rd33;
	neg.s32 	%r694, %r142;
$L__BB0_78:
	.pragma "nounroll";
	mul.wide.s32 	%rd34, %r688, 4;
	add.s64 	%rd35, %rd18, %rd34;
	ld.global.u32 	%r308, [%rd214];
	shl.b32 	%r309, %r308, 1;
	mul.hi.s32 	%r310, %r309, 1431655766;
	shr.u32 	%r311, %r310, 31;
	add.s32 	%r312, %r310, %r311;
	add.s32 	%r313, %r312, 20;
	st.global.u32 	[%rd35+-4], %r313;
	ld.global.u32 	%r314, [%rd214];
	shr.u32 	%r315, %r314, 31;
	add.s32 	%r316, %r314, %r315;
	shr.s32 	%r317, %r316, 1;
	st.global.u32 	[%rd35], %r317;
	add.s32 	%r688, %r688, 2;
	add.s64 	%rd214, %rd214, 4;
	add.s32 	%r694, %r694, 1;
	setp.ne.s32 	%p18, %r694, 0;
	@%p18 bra 	$L__BB0_78;
	bra.uni 	$L__BB0_86;
$L__BB0_79:
	setp.lt.s32 	%p19, %r245, 1;
	@%p19 bra 	$L__BB0_86;
	mul.lo.s32 	%r145, %r245, %r139;
	add.s32 	%r319, %r688, 2;
	add.s32 	%r320, %r688, %r137;
	max.s32 	%r321, %r320, %r319;
	not.b32 	%r322, %r688;
	add.s32 	%r323, %r321, %r322;
	shr.u32 	%r324, %r323, 1;
	add.s32 	%r146, %r324, 1;
	and.b32  	%r147, %r146, 3;
	setp.lt.u32 	%p20, %r323, 6;
	mov.b32 	%r689, 0;
	@%p20 bra 	$L__BB0_83;
	and.b32  	%r689, %r146, -4;
	mul.wide.u32 	%rd36, %r145, 4;
	add.s64 	%rd37, %rd36, %rd3;
	add.s64 	%rd211, %rd37, 8;
	neg.s32 	%r648, %r689;
	add.s64 	%rd9, %rd2, 16;
$L__BB0_82:
	mul.wide.s32 	%rd38, %r688, 4;
	add.s64 	%rd39, %rd9, %rd38;
	ld.global.u32 	%r325, [%rd211+-8];
	st.global.u32 	[%rd39+-16], %r325;
	mul.hi.s32 	%r326, %r325, 1431655766;
	shr.u32 	%r327, %r326, 31;
	add.s32 	%r328, %r326, %r327;
	st.global.u32 	[%rd39+-12], %r328;
	ld.global.u32 	%r329, [%rd211+-4];
	st.global.u32 	[%rd39+-8], %r329;
	mul.hi.s32 	%r330, %r329, 1431655766;
	shr.u32 	%r331, %r330, 31;
	add.s32 	%r332, %r330, %r331;
	st.global.u32 	[%rd39+-4], %r332;
	ld.global.u32 	%r333, [%rd211];
	st.global.u32 	[%rd39], %r333;
	mul.hi.s32 	%r334, %r333, 1431655766;
	shr.u32 	%r335, %r334, 31;
	add.s32 	%r336, %r334, %r335;
	st.global.u32 	[%rd39+4], %r336;
	ld.global.u32 	%r337, [%rd211+4];
	st.global.u32 	[%rd39+8], %r337;
	mul.hi.s32 	%r338, %r337, 1431655766;
	shr.u32 	%r339, %r338, 31;
	add.s32 	%r340, %r338, %r339;
	st.global.u32 	[%rd39+12], %r340;
	add.s32 	%r688, %r688, 8;
	add.s64 	%rd211, %rd211, 16;
	add.s32 	%r648, %r648, 4;
	setp.eq.s32 	%p21, %r648, 0;
	@%p21 bra 	$L__BB0_83;
	bra.uni 	$L__BB0_82;
$L__BB0_83:
	setp.eq.s32 	%p22, %r147, 0;
	@%p22 bra 	$L__BB0_86;
	add.s64 	%rd14, %rd2, 4;
	add.s32 	%r341, %r689, %r145;
	mul.wide.u32 	%rd40, %r341, 4;
	add.s64 	%rd213, %rd3, %rd40;
	neg.s32 	%r690, %r147;
$L__BB0_85:
	.pragma "nounroll";
	mul.wide.s32 	%rd41, %r688, 4;
	add.s64 	%rd42, %rd14, %rd41;
	ld.global.u32 	%r342, [%rd213];
	st.global.u32 	[%rd42+-4], %r342;
	mul.hi.s32 	%r343, %r342, 1431655766;
	shr.u32 	%r344, %r343, 31;
	add.s32 	%r345, %r343, %r344;
	st.global.u32 	[%rd42], %r345;
	add.s32 	%r688, %r688, 2;
	add.s64 	%rd213, %rd213, 4;
	add.s32 	%r690, %r690, 1;
	setp.eq.s32 	%p23, %r690, 0;
	@%p23 bra 	$L__BB0_86;
	bra.uni 	$L__BB0_85;
$L__BB0_86:
	ret;

}


// ===== COMPILED SASS (sm_100) =====

	.target	sm_100

	.elftype	@"ET_EXEC"


//--------------------- .note.nv.tkinfo           --------------------------
	.section	.note.nv.tkinfo,"",@"SHT_NOTE"
	.sectionflags	@"SHF_NOTE_NV_TKINFO"
	.tkinfo
        /*0018*/ 	.word	0x00000002
        /*0030*/ 	.string	""
        /*0030*/ 	.string	"ptxas"
        /*0030*/ 	.string	"Cuda compilation tools, release 13.0, V13.0.88"
        /*0030*/ 	.string	"Build cuda_13.0.r13.0/compiler.36424714_0"
        /*0030*/ 	.string	"-arch sm_100 -m 64 "



//--------------------- .note.nv.cuinfo           --------------------------
	.section	.note.nv.cuinfo,"",@"SHT_NOTE"
	.sectionflags	@"SHF_NOTE_NV_CUINFO"
        /*0018*/ 	.short	0x0002
        /*001a*/ 	.short	0x0064
        /*001c*/ 	.short	0x0082
	.zero		2


//--------------------- .nv.info                  --------------------------
	.section	.nv.info,"",@"SHT_CUDA_INFO"
	.align	4


	//----- nvinfo : EIATTR_REGCOUNT
	.align		4
        /*0000*/ 	.byte	0x04, 0x2f
        /*0002*/ 	.short	(.L_1 - .L_0)
	.align		4
.L_0:
        /*0004*/ 	.word	index@(_Z14cuda_kernel_16PiS_S_ii)
        /*0008*/ 	.word	0x00000020


	//----- nvinfo : EIATTR_FRAME_SIZE
	.align		4
.L_1:
        /*000c*/ 	.byte	0x04, 0x11
        /*000e*/ 	.short	(.L_3 - .L_2)
	.align		4
.L_2:
        /*0010*/ 	.word	index@(_Z14cuda_kernel_16PiS_S_ii)
        /*0014*/ 	.word	0x00000000


	//----- nvinfo : EIATTR_MIN_STACK_SIZE
	.align		4
.L_3:
        /*0018*/ 	.byte	0x04, 0x12
        /*001a*/ 	.short	(.L_5 - .L_4)
	.align		4
.L_4:
        /*001c*/ 	.word	index@(_Z14cuda_kernel_16PiS_S_ii)
        /*0020*/ 	.word	0x00000000
.L_5:


//--------------------- .nv.compat                --------------------------
	.section	.nv.compat,"",@"SHT_CUDA_COMPAT_INFO"
	.align	4
        /*0000*/ 	.byte	0x02, 0x09, 0x00, 0x00, 0x02, 0x02, 0x01, 0x00, 0x02, 0x05, 0x05, 0x00, 0x03, 0x07, 0x01, 0x01
        /*0010*/ 	.byte	0x02, 0x03, 0x00, 0x00, 0x02, 0x06, 0x01, 0x00, 0x04, 0x0b, 0x08, 0x00, 0x09, 0x00, 0x00, 0x00
        /*0020*/ 	.byte	0x00, 0x00, 0x00, 0x00


//--------------------- .nv.info._Z14cuda_kernel_16PiS_S_ii --------------------------
	.section	.nv.info._Z14cuda_kernel_16PiS_S_ii,"",@"SHT_CUDA_INFO"
	.sectionflags	@""
	.align	4


	//----- nvinfo : EIATTR_CUDA_API_VERSION
	.align		4
        /*0000*/ 	.byte	0x04, 0x37
        /*0002*/ 	.short	(.L_7 - .L_6)
.L_6:
        /*0004*/ 	.word	0x00000082


	//----- nvinfo : EIATTR_KPARAM_INFO
	.align		4
.L_7:
        /*0008*/ 	.byte	0x04, 0x17
        /*000a*/ 	.short	(.L_9 - .L_8)
.L_8:
        /*000c*/ 	.word	0x00000000
        /*0010*/ 	.short	0x0004
        /*0012*/ 	.short	0x001c
        /*0014*/ 	.byte	0x00, 0xf0, 0x11, 0x00


	//----- nvinfo : EIATTR_KPARAM_INFO
	.align		4
.L_9:
        /*0018*/ 	.byte	0x04, 0x17
        /*001a*/ 	.short	(.L_11 - .L_10)
.L_10:
        /*001c*/ 	.word	0x00000000
        /*0020*/ 	.short	0x0003
        /*0022*/ 	.short	0x0018
        /*0024*/ 	.byte	0x00, 0xf0, 0x11, 0x00


	//----- nvinfo : EIATTR_KPARAM_INFO
	.align		4
.L_11:
        /*0028*/ 	.byte	0x04, 0x17
        /*002a*/ 	.short	(.L_13 - .L_12)
.L_12:
        /*002c*/ 	.word	0x00000000
        /*0030*/ 	.short	0x0002
        /*0032*/ 	.short	0x0010
        /*0034*/ 	.byte	0x00, 0xf5, 0x21, 0x00


	//----- nvinfo : EIATTR_KPARAM_INFO
	.align		4
.L_13:
        /*0038*/ 	.byte	0x04, 0x17
        /*003a*/ 	.short	(.L_15 - .L_14)
.L_14:
        /*003c*/ 	.word	0x00000000
        /*0040*/ 	.short	0x0001
        /*0042*/ 	.short	0x0008
        /*0044*/ 	.byte	0x00, 0xf5, 0x21, 0x00


	//----- nvinfo : EIATTR_KPARAM_INFO
	.align		4
.L_15:
        /*0048*/ 	.byte	0x04, 0x17
        /*004a*/ 	.short	(.L_17 - .L_16)
.L_16:
        /*004c*/ 	.word	0x00000000
        /*0050*/ 	.short	0x0000
        /*0052*/ 	.short	0x0000
        /*0054*/ 	.byte	0x00, 0xf5, 0x21, 0x00


	//----- nvinfo : EIATTR_SPARSE_MMA_MASK
	.align		4
.L_17:
        /*0058*/ 	.byte	0x03, 0x50
        /*005a*/ 	.short	0x0000


	//----- nvinfo : EIATTR_MAXREG_COUNT
	.align		4
        /*005c*/ 	.byte	0x03, 0x1b
        /*005e*/ 	.short	0x00ff


	//----- nvinfo : EIATTR_MERCURY_ISA_VERSION
	.align		4
        /*0060*/ 	.byte	0x03, 0x5f
        /*0062*/ 	.short	0x0101


	//----- nvinfo : EIATTR_VRC_CTA_INIT_COUNT
	.align		4
        /*0064*/ 	.byte	0x02, 0x4a
	.zero		1
	.zero		1


	//----- nvinfo : EIATTR_EXIT_INSTR_OFFSETS
	.align		4
        /*0068*/ 	.byte	0x04, 0x1c
        /*006a*/ 	.short	(.L_19 - .L_18)


	//   ....[0]....
.L_18:
        /*006c*/ 	.word	0x00000210


	//   ....[1]....
        /*0070*/ 	.word	0x00000240


	//   ....[2]....
        /*0074*/ 	.word	0x000006b0


	//   ....[3]....
        /*0078*/ 	.word	0x00000c70


	//   ....[4]....
        /*007c*/ 	.word	0x00000d80


	//   ....[5]....
        /*0080*/ 	.word	0x00001180


	//   ....[6]....
        /*0084*/ 	.word	0x00001260


	//   ....[7]....
        /*0088*/ 	.word	0x000012d0


	//   ....[8]....
        /*008c*/ 	.word	0x000016e0


	//   ....[9]....
        /*0090*/ 	.word	0x000017c0


	//   ....[10]....
        /*0094*/ 	.word	0x000018a0


	//   ....[11]....
        /*0098*/ 	.word	0x00001c50


	//   ....[12]....
        /*009c*/ 	.word	0x00001d20


	//   ....[13]....
        /*00a0*/ 	.word	0x00001d90


	//   ....[14]....
        /*00a4*/ 	.word	0x00002140


	//   ....[15]....
        /*00a8*/ 	.word	0x00002200


	//   ....[16]....
        /*00ac*/ 	.word	0x000022e0


	//   ....[17]....
        /*00b0*/ 	.word	0x00002670


	//   ....[18]....
        /*00b4*/ 	.word	0x00002790


	//   ....[19]....
        /*00b8*/ 	.word	0x00002870


	//   ....[20]....
        /*00bc*/ 	.word	0x00002cd0


	//   ....[21]....
        /*00c0*/ 	.word	0x00002dc0


	//   ....[22]....
        /*00c4*/ 	.word	0x00002e10


	//   ....[23]....
        /*00c8*/ 	.word	0x00003260


	//   ....[24]....
        /*00cc*/ 	.word	0x00003350


	//   ....[25]....
        /*00d0*/ 	.word	0x000034c0


	//   ....[26]....
        /*00d4*/ 	.word	0x00003560


	//   ....[27]....
        /*00d8*/ 	.word	0x000039e0


	//   ....[28]....
        /*00dc*/ 	.word	0x00003b60


	//   ....[29]....
        /*00e0*/ 	.word	0x00003b80


	//   ....[30]....
        /*00e4*/ 	.word	0x00004830


	//   ....[31]....
        /*00e8*/ 	.word	0x00004960


	//   ....[32]....
        /*00ec*/ 	.word	0x000049a0


	//----- nvinfo : EIATTR_INDIRECT_BRANCH_TARGETS
	.align		4
.L_19:
        /*00f0*/ 	.byte	0x04, 0x34
        /*00f2*/ 	.short	(.L_21 - .L_20)


	//   ....[0]....
.L_20:
        /*00f4*/ 	.word	.L_x_48@srel
        /*00f8*/ 	.short	0x0
        /*00fa*/ 	.short	0x0
        /*00fc*/ 	.word	0x3
        /*0100*/ 	.word	.L_x_49@srel
        /*0104*/ 	.word	.L_x_50@srel
        /*0108*/ 	.word	.L_x_51@srel


	//   ....[1]....
        /*010c*/ 	.word	.L_x_52@srel
        /*0110*/ 	.short	0x0
        /*0112*/ 	.short	0x0
        /*0114*/ 	.word	0x3
        /*0118*/ 	.word	.L_x_53@srel
        /*011c*/ 	.word	.L_x_54@srel
        /*0120*/ 	.word	.L_x_51@srel


	//   ....[2]....
        /*0124*/ 	.word	.L_x_56@srel
        /*0128*/ 	.short	0x0
        /*012a*/ 	.short	0x0
        /*012c*/ 	.word	0x3
        /*0130*/ 	.word	.L_x_57@srel
        /*0134*/ 	.word	.L_x_58@srel
        /*0138*/ 	.word	.L_x_51@srel


	//   ....[3]....
        /*013c*/ 	.word	.L_x_60@srel
        /*0140*/ 	.short	0x0
        /*0142*/ 	.short	0x0
        /*0144*/ 	.word	0x3
        /*0148*/ 	.word	.L_x_61@srel
        /*014c*/ 	.word	.L_x_62@srel
        /*0150*/ 	.word	.L_x_51@srel


	//----- nvinfo : EIATTR_CRS_STACK_SIZE
	.align		4
.L_21:
        /*0154*/ 	.byte	0x04, 0x1e
        /*0156*/ 	.short	(.L_23 - .L_22)
.L_22:
        /*0158*/ 	.word	0x00000000


	//----- nvinfo : EIATTR_CBANK_PARAM_SIZE
	.align		4
.L_23:
        /*015c*/ 	.byte	0x03, 0x19
        /*015e*/ 	.short	0x0020


	//----- nvinfo : EIATTR_PARAM_CBANK
	.align		4
        /*0160*/ 	.byte	0x04, 0x0a
        /*0162*/ 	.short	(.L_25 - .L_24)
	.align		4
.L_24:
        /*0164*/ 	.word	index@(.nv.constant0._Z14cuda_kernel_16PiS_S_ii)
        /*0168*/ 	.short	0x0380
        /*016a*/ 	.short	0x0020


	//----- nvinfo : EIATTR_SW_WAR
	.align		4
.L_25:
        /*016c*/ 	.byte	0x04, 0x36
        /*016e*/ 	.short	(.L_27 - .L_26)
.L_26:
        /*0170*/ 	.word	0x00000008
.L_27:


//--------------------- .nv.callgraph             --------------------------
	.section	.nv.callgraph,"",@"SHT_CUDA_CALLGRAPH"
	.align	4
	.sectionentsize	8
	.align		4
        /*0000*/ 	.word	0x00000000
	.align		4
        /*0004*/ 	.word	0xffffffff
	.align		4
        /*0008*/ 	.word	0x00000000
	.align		4
        /*000c*/ 	.word	0xfffffffe
	.align		4
        /*0010*/ 	.word	0x00000000
	.align		4
        /*0014*/ 	.word	0xfffffffd
	.align		4
        /*0018*/ 	.word	0x00000000
	.align		4
        /*001c*/ 	.word	0xfffffffc


//--------------------- .nv.constant2._Z14cuda_kernel_16PiS_S_ii --------------------------
	.section	.nv.constant2._Z14cuda_kernel_16PiS_S_ii,"a",@progbits
	.sectionflags	@""
	.align	4
.nv.constant2._Z14cuda_kernel_16PiS_S_ii:
        /*0000*/ 	.byte	0x20, 0x02, 0x00, 0x00, 0xc0, 0x00, 0x00, 0x00, 0xa0, 0x49, 0x00, 0x00, 0x00, 0x18, 0x00, 0x00
        /*0010*/ 	.byte	0xe0, 0x0c, 0x00, 0x00, 0xa0, 0x49, 0x00, 0x00, 0xd0, 0x27, 0x00, 0x00, 0xc0, 0x22, 0x00, 0x00
        /*0020*/ 	.byte	0xa0, 0x49, 0x00, 0x00, 0xd0, 0x34, 0x00, 0x00, 0xd0, 0x33, 0x00, 0x00, 0xa0, 0x49, 0x00, 0x00


//--------------------- .text._Z14cuda_kernel_16PiS_S_ii --------------------------
	.section	.text._Z14cuda_kernel_16PiS_S_ii,"ax",@progbits
	.align	128
        .global         _Z14cuda_kernel_16PiS_S_ii
        .type           _Z14cuda_kernel_16PiS_S_ii,@function
        .size           _Z14cuda_kernel_16PiS_S_ii,(.L_x_64 - _Z14cuda_kernel_16PiS_S_ii)
        .other          _Z14cuda_kernel_16PiS_S_ii,@"STO_CUDA_ENTRY STV_DEFAULT"
_Z14cuda_kernel_16PiS_S_ii:
.text._Z14cuda_kernel_16PiS_S_ii:
[----:B------:R-:W-:Y:S08]  /*0000*/  LDC R1, c[0x0][0x37c] ;  /* 0x0000df00ff017b82 */ /* 0x000ff00000000800 */
[----:B------:R-:W0:Y:S01]  /*0010*/  LDC R0, c[0x0][0x39c] ;  /* 0x0000e700ff007b82 */ /* 0x000e220000000800 */
[----:B------:R-:W1:Y:S01]  /*0020*/  LDCU.64 UR6, c[0x0][0x358] ;  /* 0x00006b00ff0677ac */ /* 0x000e620008000a00 */
[----:B0-----:R-:W-:-:S13]  /*0030*/  ISETP.GT.AND P0, PT, R0, 0x3, PT ;  /* 0x000000030000780c */ /* 0x001fda0003f04270 */
[----:B-1----:R-:W-:Y:S05]  /*0040*/  @P0 BRA `(.L_x_0) ;  /* 0x00000020007c0947 */ /* 0x002fea0003800000 */
[----:B------:R-:W-:-:S13]  /*0050*/  ISETP.GT.AND P0, PT, R0, 0x1, PT ;  /* 0x000000010000780c */ /* 0x000fda0003f04270 */
[----:B------:R-:W-:Y:S05]  /*0060*/  @P0 BRA `(.L_x_1) ;  /* 0x0000000c00040947 */ /* 0x000fea0003800000 */
[----:B------:R-:W-:-:S04]  /*0070*/  VIMNMX.U32 R0, PT, PT, R0, 0x2, PT ;  /* 0x0000000200007848 */ /* 0x000fc80003fe0000 */
[----:B------:R-:W-:-:S04]  /*0080*/  SHF.L.U32 R0, R0, 0x2, RZ ;  /* 0x0000000200007819 */ /* 0x000fc800000006ff */
[----:B------:R-:W0:Y:S02]  /*0090*/  LDC R2, c[0x2][R0] ;  /* 0x0080000000027b82 */ /* 0x000e240000000800 */
[----:B0-----:R-:W-:-:S04]  /*00a0*/  SHF.R.S32.HI R3, RZ, 0x1f, R2 ;  /* 0x0000001fff037819 */ /* 0x001fc80000011402 */
.L_x_48:
[----:B------:R-:W-:Y:S05]  /*00b0*/  BRX R2 -0xc0                                  (*"BRANCH_TARGETS .L_x_49,.L_x_50,.L_x_51"*) ;  /* 0xfffffffc02d07949 */ /* 0x000fea000383ffff */
.L_x_50:
[----:B------:R-:W0:Y:S01]  /*00c0*/  S2R R11, SR_CTAID.X ;  /* 0x00000000000b7919 */ /* 0x000e220000002500 */
[----:B------:R-:W0:Y:S01]  /*00d0*/  LDCU UR4, c[0x0][0x398] ;  /* 0x00007300ff0477ac */ /* 0x000e220008000800 */
[----:B------:R-:W1:Y:S01]  /*00e0*/  LDC.64 R2, c[0x0][0x388] ;  /* 0x0000e200ff027b82 */ /* 0x000e620000000a00 */
[----:B------:R-:W0:Y:S02]  /*00f0*/  S2R R10, SR_TID.X ;  /* 0x00000000000a7919 */ /* 0x000e240000002100 */
[----:B0-----:R-:W-:-:S04]  /*0100*/  IMAD R9, R11, UR4, R10 ;  /* 0x000000040b097c24 */ /* 0x001fc8000f8e020a */
[----:B------:R-:W-:-:S05]  /*0110*/  IMAD.SHL.U32 R9, R9, 0x2, RZ ;  /* 0x0000000209097824 */ /* 0x000fca00078e00ff */
[----:B------:R-:W-:-:S05]  /*0120*/  IADD3 R5, PT, PT, R9, UR4, RZ ;  /* 0x0000000409057c10 */ /* 0x000fca000fffe0ff */
[C---:B------:R-:W-:Y:S02]  /*0130*/  VIADD R7, R5.reuse, 0x1 ;  /* 0x0000000105077836 */ /* 0x040fe40000000000 */
[----:B-1----:R-:W-:-:S04]  /*0140*/  IMAD.WIDE.U32 R4, R5, 0x4, R2 ;  /* 0x0000000405047825 */ /* 0x002fc800078e0002 */
[--C-:B------:R-:W-:Y:S02]  /*0150*/  IMAD.WIDE.U32 R6, R7, 0x4, R2.reuse ;  /* 0x0000000407067825 */ /* 0x100fe400078e0002 */
[----:B------:R-:W2:Y:S02]  /*0160*/  LDG.E R4, desc[UR6][R4.64] ;  /* 0x0000000604047981 */ /* 0x000ea4000c1e1900 */
[----:B------:R-:W-:Y:S02]  /*0170*/  IMAD.WIDE.U32 R2, R9, 0x4, R2 ;  /* 0x0000000409027825 */ /* 0x000fe400078e0002 */
[----:B------:R-:W2:Y:S01]  /*0180*/  LDG.E R7, desc[UR6][R6.64] ;  /* 0x0000000606077981 */ /* 0x000ea2000c1e1900 */
[----:B------:R-:W0:Y:S03]  /*0190*/  LDC.64 R8, c[0x0][0x380] ;  /* 0x0000e000ff087b82 */ /* 0x000e260000000a00 */
[----:B------:R-:W3:Y:S04]  /*01a0*/  LDG.E R0, desc[UR6][R2.64] ;  /* 0x0000000602007981 */ /* 0x000ee8000c1e1900 */
[----:B------:R-:W3:Y:S01]  /*01b0*/  LDG.E R13, desc[UR6][R2.64+0x4] ;  /* 0x00000406020d7981 */ /* 0x000ee2000c1e1900 */
[----:B------:R-:W-:-:S05]  /*01c0*/  LEA R11, R11, R10, 0x2 ;  /* 0x0000000a0b0b7211 */ /* 0x000fca00078e10ff */
[----:B0-----:R-:W-:Y:S01]  /*01d0*/  IMAD.WIDE R8, R11, 0x4, R8 ;  /* 0x000000040b087825 */ /* 0x001fe200078e0208 */
[----:B--2---:R-:W-:-:S04]  /*01e0*/  VIMNMX R10, PT, PT, R4, R7, !PT ;  /* 0x00000007040a7248 */ /* 0x004fc80007fe0100 */
[----:B---3--:R-:W-:-:S05]  /*01f0*/  VIMNMX3 R13, R0, R13, R10, !PT ;  /* 0x0000000d000d720f */ /* 0x008fca000780010a */
[----:B------:R-:W-:Y:S01]  /*0200*/  STG.E desc[UR6][R8.64], R13 ;  /* 0x0000000d08007986 */ /* 0x000fe2000c101906 */
[----:B------:R-:W-:Y:S05]  /*0210*/  EXIT ;  /* 0x000000000000794d */ /* 0x000fea0003800000 */
.L_x_49:
[----:B------:R-:W0:Y:S02]  /*0220*/  LDC R2, c[0x0][0x398] ;  /* 0x0000e600ff027b82 */ /* 0x000e240000000800 */
[----:B0-----:R-:W-:-:S13]  /*0230*/  ISETP.GE.AND P0, PT, R2, 0x2, PT ;  /* 0x000000020200780c */ /* 0x001fda0003f06270 */
[----:B------:R-:W-:Y:S05]  /*0240*/  @!P0 EXIT ;  /* 0x000000000000894d */ /* 0x000fea0003800000 */
[----:B------:R-:W0:Y:S01]  /*0250*/  S2R R15, SR_CTAID.X ;  /* 0x00000000000f7919 */ /* 0x000e220000002500 */
[-C--:B------:R-:W-:Y:S01]  /*0260*/  LEA.HI R0, R2, R2.reuse, RZ, 0x1 ;  /* 0x0000000202007211 */ /* 0x080fe200078f08ff */
[----:B------:R-:W-:Y:S01]  /*0270*/  BSSY.RECONVERGENT B0, `(.L_x_2) ;  /* 0x0000043000007945 */ /* 0x000fe20003800200 */
[----:B------:R-:W1:Y:S02]  /*0280*/  S2R R4, SR_TID.X ;  /* 0x0000000000047919 */ /* 0x000e640000002100 */
[----:B------:R-:W-:Y:S01]  /*0290*/  SHF.R.S32.HI R3, RZ, 0x1, R0 ;  /* 0x00000001ff037819 */ /* 0x000fe20000011400 */
[----:B0-----:R-:W-:-:S04]  /*02a0*/  IMAD R5, R15, R2, RZ ;  /* 0x000000020f057224 */ /* 0x001fc800078e02ff */
[----:B-1----:R-:W-:-:S04]  /*02b0*/  IMAD R2, R3, R4, RZ ;  /* 0x0000000403027224 */ /* 0x002fc800078e02ff */
[----:B------:R-:W-:Y:S01]  /*02c0*/  IMAD.IADD R20, R5, 0x1, R2 ;  /* 0x0000000105147824 */ /* 0x000fe200078e0202 */
[----:B------:R-:W-:-:S03]  /*02d0*/  LOP3.LUT R2, RZ, R2, RZ, 0x33, !PT ;  /* 0x00000002ff027212 */ /* 0x000fc600078e33ff */
[----:B------:R-:W-:Y:S01]  /*02e0*/  VIADD R17, R20, 0x1 ;  /* 0x0000000114117836 */ /* 0x000fe20000000000 */
[----:B------:R-:W-:-:S04]  /*02f0*/  IADD3 R0, PT, PT, R3, R20, RZ ;  /* 0x0000001403007210 */ /* 0x000fc80007ffe0ff */
[----:B------:R-:W-:-:S04]  /*0300*/  VIMNMX R3, PT, PT, R0, R17, !PT ;  /* 0x0000001100037248 */ /* 0x000fc80007fe0100 */
[----:B------:R-:W-:Y:S01]  /*0310*/  IADD3 R4, PT, PT, -R20, R3, RZ ;  /* 0x0000000314047210 */ /* 0x000fe20007ffe1ff */
[----:B------:R-:W-:-:S03]  /*0320*/  IMAD.IADD R2, R3, 0x1, R2 ;  /* 0x0000000103027824 */ /* 0x000fc600078e0202 */
[----:B------:R-:W-:Y:S02]  /*0330*/  LOP3.LUT R4, R4, 0x1, RZ, 0xc0, !PT ;  /* 0x0000000104047812 */ /* 0x000fe400078ec0ff */
[----:B------:R-:W-:Y:S02]  /*0340*/  ISETP.NE.AND P1, PT, R2, R5, PT ;  /* 0x000000050200720c */ /* 0x000fe40003f25270 */
[----:B------:R-:W-:-:S13]  /*0350*/  ISETP.NE.U32.AND P0, PT, R4, 0x1, PT ;  /* 0x000000010400780c */ /* 0x000fda0003f05070 */
[----:B------:R-:W-:Y:S05]  /*0360*/  @P0 BRA `(.L_x_3) ;  /* 0x0000000000cc0947 */ /* 0x000fea0003800000 */
[----:B------:R-:W0:Y:S01]  /*0370*/  LDC.64 R4, c[0x0][0x388] ;  /* 0x0000e200ff047b82 */ /* 0x000e220000000a00 */
[----:B------:R-:W-:-:S04]  /*0380*/  LEA R24, R15, R20, 0x1 ;  /* 0x000000140f187211 */ /* 0x000fc800078e08ff */
[C---:B------:R-:W-:Y:S01]  /*0390*/  IADD3 R9, PT, PT, R24.reuse, 0x2, RZ ;  /* 0x0000000218097810 */ /* 0x040fe20007ffe0ff */
[C---:B------:R-:W-:Y:S02]  /*03a0*/  VIADD R27, R24.reuse, 0x1 ;  /* 0x00000001181b7836 */ /* 0x040fe40000000000 */
[----:B------:R-:W1:Y:S01]  /*03b0*/  LDC.64 R2, c[0x0][0x390] ;  /* 0x0000e400ff027b82 */ /* 0x000e620000000a00 */
[C---:B------:R-:W-:Y:S01]  /*03c0*/  VIADD R11, R24.reuse, 0xa ;  /* 0x0000000a180b7836 */ /* 0x040fe20000000000 */
[C---:B------:R-:W-:Y:S01]  /*03d0*/  IADD3 R13, PT, PT, R24.reuse, 0xb, RZ ;  /* 0x0000000b180d7810 */ /* 0x040fe20007ffe0ff */
[----:B0-----:R-:W-:-:S04]  /*03e0*/  IMAD.WIDE.U32 R6, R24, 0x4, R4 ;  /* 0x0000000418067825 */ /* 0x001fc800078e0004 */
[--C-:B------:R-:W-:Y:S01]  /*03f0*/  IMAD.WIDE.U32 R26, R27, 0x4, R4.reuse ;  /* 0x000000041b1a7825 */ /* 0x100fe200078e0004 */
[----:B------:R0:W2:Y:S04]  /*0400*/  LDG.E R19, desc[UR6][R6.64] ;  /* 0x0000000606137981 */ /* 0x0000a8000c1e1900 */
[----:B-1----:R-:W2:Y:S01]  /*0410*/  LDG.E R16, desc[UR6][R2.64] ;  /* 0x0000000602107981 */ /* 0x002ea2000c1e1900 */
[----:B------:R-:W-:-:S03]  /*0420*/  IMAD.WIDE.U32 R8, R9, 0x4, R4 ;  /* 0x0000000409087825 */ /* 0x000fc600078e0004 */
[----:B------:R1:W3:Y:S01]  /*0430*/  LDG.E R22, desc[UR6][R26.64] ;  /* 0x000000061a167981 */ /* 0x0002e2000c1e1900 */
[----:B------:R-:W-:-:S03]  /*0440*/  IMAD.WIDE.U32 R10, R11, 0x4, R4 ;  /* 0x000000040b0a7825 */ /* 0x000fc600078e0004 */
[----:B------:R-:W3:Y:S01]  /*0450*/  LDG.E R25, desc[UR6][R2.64+0x4] ;  /* 0x0000040602197981 */ /* 0x000ee2000c1e1900 */
[----:B------:R-:W-:-:S03]  /*0460*/  VIADD R29, R24, 0xc ;  /* 0x0000000c181d7836 */ /* 0x000fc60000000000 */
[----:B------:R4:W5:Y:S01]  /*0470*/  LDG.E R23, desc[UR6][R8.64] ;  /* 0x0000000608177981 */ /* 0x000962000c1e1900 */
[----:B------:R-:W-:-:S03]  /*0480*/  IMAD.WIDE.U32 R12, R13, 0x4, R4 ;  /* 0x000000040d0c7825 */ /* 0x000fc600078e0004 */
[----:B------:R-:W5:Y:S01]  /*0490*/  LDG.E R14, desc[UR6][R2.64+0x8] ;  /* 0x00000806020e7981 */ /* 0x000f62000c1e1900 */
[C---:B------:R-:W-:Y:S01]  /*04a0*/  IADD3 R28, PT, PT, R24.reuse, 0x14, RZ ;  /* 0x00000014181c7810 */ /* 0x040fe20007ffe0ff */
[----:B0-----:R-:W-:Y:S02]  /*04b0*/  IMAD.WIDE.U32 R6, R29, 0x4, R4 ;  /* 0x000000041d067825 */ /* 0x001fe400078e0004 */
[----:B------:R0:W5:Y:S04]  /*04c0*/  LDG.E R18, desc[UR6][R10.64] ;  /* 0x000000060a127981 */ /* 0x000168000c1e1900 */
[----:B------:R-:W5:Y:S01]  /*04d0*/  LDG.E R21, desc[UR6][R2.64+0xc] ;  /* 0x00000c0602157981 */ /* 0x000f62000c1e1900 */
[----:B-1----:R-:W-:-:S03]  /*04e0*/  VIADD R26, R24, 0x15 ;  /* 0x00000015181a7836 */ /* 0x002fc60000000000 */
[----:B------:R-:W5:Y:S01]  /*04f0*/  LDG.E R12, desc[UR6][R12.64] ;  /* 0x000000060c0c7981 */ /* 0x000f62000c1e1900 */
[----:B----4-:R-:W-:-:S03]  /*0500*/  IMAD.WIDE.U32 R8, R28, 0x4, R4 ;  /* 0x000000041c087825 */ /* 0x010fc600078e0004 */
[----:B------:R-:W4:Y:S01]  /*0510*/  LDG.E R27, desc[UR6][R2.64+0x10] ;  /* 0x00001006021b7981 */ /* 0x000f22000c1e1900 */
[----:B------:R-:W-:Y:S01]  /*0520*/  IADD3 R24, PT, PT, R24, 0x16, RZ ;  /* 0x0000001618187810 */ /* 0x000fe20007ffe0ff */
[--C-:B0-----:R-:W-:Y:S02]  /*0530*/  IMAD.WIDE.U32 R10, R26, 0x4, R4.reuse ;  /* 0x000000041a0a7825 */ /* 0x101fe400078e0004 */
[----:B------:R-:W4:Y:S04]  /*0540*/  LDG.E R6, desc[UR6][R6.64] ;  /* 0x0000000606067981 */ /* 0x000f28000c1e1900 */
[----:B------:R-:W4:Y:S01]  /*0550*/  LDG.E R29, desc[UR6][R2.64+0x14] ;  /* 0x00001406021d7981 */ /* 0x000f22000c1e1900 */
[----:B------:R-:W-:-:S03]  /*0560*/  IMAD.WIDE.U32 R4, R24, 0x4, R4 ;  /* 0x0000000418047825 */ /* 0x000fc600078e0004 */
[----:B------:R-:W4:Y:S04]  /*0570*/  LDG.E R8, desc[UR6][R8.64] ;  /* 0x0000000608087981 */ /* 0x000f28000c1e1900 */
[----:B------:R-:W4:Y:S04]  /*0580*/  LDG.E R26, desc[UR6][R2.64+0x18] ;  /* 0x00001806021a7981 */ /* 0x000f28000c1e1900 */
[----:B------:R-:W4:Y:S04]  /*0590*/  LDG.E R10, desc[UR6][R10.64] ;  /* 0x000000060a0a7981 */ /* 0x000f28000c1e1900 */
[----:B------:R-:W4:Y:S04]  /*05a0*/  LDG.E R13, desc[UR6][R2.64+0x1c] ;  /* 0x00001c06020d7981 */ /* 0x000f28000c1e1900 */
[----:B------:R-:W4:Y:S04]  /*05b0*/  LDG.E R4, desc[UR6][R4.64] ;  /* 0x0000000604047981 */ /* 0x000f28000c1e1900 */
[----:B------:R-:W4:Y:S01]  /*05c0*/  LDG.E R28, desc[UR6][R2.64+0x20] ;  /* 0x00002006021c7981 */ /* 0x000f22000c1e1900 */
[----:B--2---:R-:W-:-:S04]  /*05d0*/  IMAD R16, R19, R16, RZ ;  /* 0x0000001013107224 */ /* 0x004fc800078e02ff */
[----:B---3--:R-:W-:Y:S02]  /*05e0*/  IMAD R16, R22, R25, R16 ;  /* 0x0000001916107224 */ /* 0x008fe400078e0210 */
[----:B------:R-:W0:Y:S02]  /*05f0*/  LDC.64 R24, c[0x0][0x380] ;  /* 0x0000e000ff187b82 */ /* 0x000e240000000a00 */
[----:B-----5:R-:W-:-:S04]  /*0600*/  IMAD R14, R23, R14, R16 ;  /* 0x0000000e170e7224 */ /* 0x020fc800078e0210 */
[----:B------:R-:W-:-:S04]  /*0610*/  IMAD R14, R18, R21, R14 ;  /* 0x00000015120e7224 */ /* 0x000fc800078e020e */
[----:B----4-:R-:W-:Y:S02]  /*0620*/  IMAD R12, R12, R27, R14 ;  /* 0x0000001b0c0c7224 */ /* 0x010fe400078e020e */
[----:B0-----:R-:W-:-:S04]  /*0630*/  IMAD.WIDE R24, R20, 0x4, R24 ;  /* 0x0000000414187825 */ /* 0x001fc800078e0218 */
[----:B------:R-:W-:Y:S02]  /*0640*/  IMAD.MOV.U32 R20, RZ, RZ, R17 ;  /* 0x000000ffff147224 */ /* 0x000fe400078e0011 */
[----:B------:R-:W-:-:S04]  /*0650*/  IMAD R29, R6, R29, R12 ;  /* 0x0000001d061d7224 */ /* 0x000fc800078e020c */
[----:B------:R-:W-:-:S04]  /*0660*/  IMAD R8, R8, R26, R29 ;  /* 0x0000001a08087224 */ /* 0x000fc800078e021d */
[----:B------:R-:W-:-:S04]  /*0670*/  IMAD R13, R10, R13, R8 ;  /* 0x0000000d0a0d7224 */ /* 0x000fc800078e0208 */
[----:B------:R-:W-:-:S05]  /*0680*/  IMAD R13, R4, R28, R13 ;  /* 0x0000001c040d7224 */ /* 0x000fca00078e020d */
[----:B------:R0:W-:Y:S02]  /*0690*/  STG.E desc[UR6][R24.64], R13 ;  /* 0x0000000d18007986 */ /* 0x0001e4000c101906 */
.L_x_3:
[----:B------:R-:W-:Y:S05]  /*06a0*/  BSYNC.RECONVERGENT B0 ;  /* 0x0000000000007941 */ /* 0x000fea0003800200 */
.L_x_2:
[----:B------:R-:W-:Y:S05]  /*06b0*/  @!P1 EXIT ;  /* 0x000000000000994d */ /* 0x000fea0003800000 */
[----:B0-----:R-:W-:Y:S01]  /*06c0*/  LEA R25, R15, R20, 0x1 ;  /* 0x000000140f197211 */ /* 0x001fe200078e08ff */
[----:B------:R-:W-:-:S07]  /*06d0*/  VIADD R20, R20, 0xb ;  /* 0x0000000b14147836 */ /* 0x000fce0000000000 */
.L_x_4:
[----:B0-----:R-:W0:Y:S01]  /*06e0*/  LDC.64 R2, c[0x0][0x388] ;  /* 0x0000e200ff027b82 */ /* 0x001e220000000a00 */
[C---:B------:R-:W-:Y:S01]  /*06f0*/  IADD3 R29, PT, PT, R25.reuse, 0x1, RZ ;  /* 0x00000001191d7810 */ /* 0x040fe20007ffe0ff */
[----:B------:R-:W-:-:S06]  /*0700*/  VIADD R21, R25, 0x2 ;  /* 0x0000000219157836 */ /* 0x000fcc0000000000 */
[----:B------:R-:W1:Y:S01]  /*0710*/  LDC.64 R4, c[0x0][0x390] ;  /* 0x0000e400ff047b82 */ /* 0x000e620000000a00 */
[----:B0-----:R-:W-:-:S04]  /*0720*/  IMAD.WIDE.U32 R8, R25, 0x4, R2 ;  /* 0x0000000419087825 */ /* 0x001fc800078e0002 */
[--C-:B------:R-:W-:Y:S01]  /*0730*/  IMAD.WIDE.U32 R28, R29, 0x4, R2.reuse ;  /* 0x000000041d1c7825 */ /* 0x100fe200078e0002 */
[----:B------:R0:W2:Y:S04]  /*0740*/  LDG.E R22, desc[UR6][R8.64] ;  /* 0x0000000608167981 */ /* 0x0000a8000c1e1900 */
[----:B-1----:R-:W2:Y:S01]  /*0750*/  LDG.E R23, desc[UR6][R4.64] ;  /* 0x0000000604177981 */ /* 0x002ea2000c1e1900 */
[----:B------:R-:W-:-:S03]  /*0760*/  IMAD.WIDE.U32 R6, R21, 0x4, R2 ;  /* 0x0000000415067825 */ /* 0x000fc600078e0002 */
[----:B------:R-:W3:Y:S04]  /*0770*/  LDG.E R11, desc[UR6][R4.64+0x4] ;  /* 0x00000406040b7981 */ /* 0x000ee8000c1e1900 */
[----:B------:R-:W3:Y:S04]  /*0780*/  LDG.E R10, desc[UR6][R28.64] ;  /* 0x000000061c0a7981 */ /* 0x000ee8000c1e1900 */
[----:B------:R-:W4:Y:S04]  /*0790*/  LDG.E R19, desc[UR6][R4.64+0x8] ;  /* 0x0000080604137981 */ /* 0x000f28000c1e1900 */
[----:B------:R-:W4:Y:S01]  /*07a0*/  LDG.E R18, desc[UR6][R6.64] ;  /* 0x0000000606127981 */ /* 0x000f22000c1e1900 */
[C---:B------:R-:W-:Y:S01]  /*07b0*/  IADD3 R17, PT, PT, R25.reuse, 0xa, RZ ;  /* 0x0000000a19117810 */ /* 0x040fe20007ffe0ff */
[----:B------:R-:W-:-:S02]  /*07c0*/  VIADD R13, R25, 0xb ;  /* 0x0000000b190d7836 */ /* 0x000fc40000000000 */
[----:B------:R-:W5:Y:S02]  /*07d0*/  LDG.E R14, desc[UR6][R4.64+0x10] ;  /* 0x00001006040e7981 */ /* 0x000f64000c1e1900 */
[----:B------:R-:W-:-:S04]  /*07e0*/  IMAD.WIDE.U32 R16, R17, 0x4, R2 ;  /* 0x0000000411107825 */ /* 0x000fc800078e0002 */
[----:B0-----:R-:W-:Y:S01]  /*07f0*/  IMAD.WIDE.U32 R8, R13, 0x4, R2 ;  /* 0x000000040d087825 */ /* 0x001fe200078e0002 */
[----:B------:R0:W5:Y:S04]  /*0800*/  LDG.E R12, desc[UR6][R16.64] ;  /* 0x00000006100c7981 */ /* 0x000168000c1e1900 */
[----:B------:R-:W5:Y:S04]  /*0810*/  LDG.E R13, desc[UR6][R4.64+0xc] ;  /* 0x00000c06040d7981 */ /* 0x000f68000c1e1900 */
[----:B------:R-:W5:Y:S01]  /*0820*/  LDG.E R15, desc[UR6][R8.64] ;  /* 0x00000006080f7981 */ /* 0x000f62000c1e1900 */
[----:B------:R-:W-:-:S04]  /*0830*/  VIADD R27, R25, 0x14 ;  /* 0x00000014191b7836 */ /* 0x000fc80000000000 */
[----:B0-----:R-:W-:-:S06]  /*0840*/  IMAD.WIDE.U32 R16, R27, 0x4, R2 ;  /* 0x000000041b107825 */ /* 0x001fcc00078e0002 */
[----:B------:R-:W5:Y:S01]  /*0850*/  LDG.E R16, desc[UR6][R16.64] ;  /* 0x0000000610107981 */ /* 0x000f62000c1e1900 */
[----:B--2---:R-:W-:Y:S01]  /*0860*/  IMAD R22, R22, R23, RZ ;  /* 0x0000001716167224 */ /* 0x004fe200078e02ff */
[----:B------:R-:W-:-:S03]  /*0870*/  IADD3 R23, PT, PT, R25, 0xc, RZ ;  /* 0x0000000c19177810 */ /* 0x000fc60007ffe0ff */
[----:B---3--:R-:W-:Y:S02]  /*0880*/  IMAD R22, R10, R11, R22 ;  /* 0x0000000b0a167224 */ /* 0x008fe400078e0216 */
[----:B------:R-:W-:Y:S02]  /*0890*/  IMAD.WIDE.U32 R10, R23, 0x4, R2 ;  /* 0x00000004170a7825 */ /* 0x000fe400078e0002 */
[----:B------:R-:W2:Y:S02]  /*08a0*/  LDG.E R23, desc[UR6][R4.64+0x14] ;  /* 0x0000140604177981 */ /* 0x000ea4000c1e1900 */
[----:B----4-:R-:W-:Y:S02]  /*08b0*/  IMAD R22, R18, R19, R22 ;  /* 0x0000001312167224 */ /* 0x010fe400078e0216 */
[----:B------:R-:W2:Y:S04]  /*08c0*/  LDG.E R18, desc[UR6][R10.64] ;  /* 0x000000060a127981 */ /* 0x000ea8000c1e1900 */
[----:B------:R-:W3:Y:S01]  /*08d0*/  LDG.E R19, desc[UR6][R4.64+0x18] ;  /* 0x0000180604137981 */ /* 0x000ee2000c1e1900 */
[----:B------:R-:W-:Y:S01]  /*08e0*/  IADD3 R27, PT, PT, R25, 0x15, RZ ;  /* 0x00000015191b7810 */ /* 0x000fe20007ffe0ff */
[----:B-----5:R-:W-:-:S04]  /*08f0*/  IMAD R22, R12, R13, R22 ;  /* 0x0000000d0c167224 */ /* 0x020fc800078e0216 */
[----:B------:R-:W-:-:S04]  /*0900*/  IMAD.WIDE.U32 R12, R27, 0x4, R2 ;  /* 0x000000041b0c7825 */ /* 0x000fc800078e0002 */
[----:B------:R-:W-:Y:S01]  /*0910*/  IMAD R14, R15, R14, R22 ;  /* 0x0000000e0f0e7224 */ /* 0x000fe200078e0216 */
[----:B------:R-:W4:Y:S04]  /*0920*/  LDG.E R27, desc[UR6][R12.64] ;  /* 0x000000060c1b7981 */ /* 0x000f28000c1e1900 */
[----:B------:R-:W4:Y:S01]  /*0930*/  LDG.E R22, desc[UR6][R4.64+0x1c] ;  /* 0x00001c0604167981 */ /* 0x000f22000c1e1900 */
[----:B------:R-:W-:Y:S02]  /*0940*/  VIADD R15, R25, 0x16 ;  /* 0x00000016190f7836 */ /* 0x000fe40000000000 */
[----:B--2---:R-:W-:Y:S02]  /*0950*/  IMAD R18, R18, R23, R14 ;  /* 0x0000001712127224 */ /* 0x004fe400078e020e */
[----:B------:R-:W-:-:S04]  /*0960*/  IMAD.WIDE.U32 R14, R15, 0x4, R2 ;  /* 0x000000040f0e7825 */ /* 0x000fc800078e0002 */
[----:B---3--:R-:W-:Y:S01]  /*0970*/  IMAD R16, R16, R19, R18 ;  /* 0x0000001310107224 */ /* 0x008fe200078e0212 */
[----:B------:R-:W2:Y:S04]  /*0980*/  LDG.E R23, desc[UR6][R14.64] ;  /* 0x000000060e177981 */ /* 0x000ea8000c1e1900 */
[----:B------:R-:W2:Y:S01]  /*0990*/  LDG.E R18, desc[UR6][R4.64+0x20] ;  /* 0x0000200604127981 */ /* 0x000ea2000c1e1900 */
[----:B----4-:R-:W-:Y:S02]  /*09a0*/  IMAD R22, R27, R22, R16 ;  /* 0x000000161b167224 */ /* 0x010fe400078e0210 */
[----:B------:R-:W0:Y:S01]  /*09b0*/  LDC.64 R16, c[0x0][0x380] ;  /* 0x0000e000ff107b82 */ /* 0x000e220000000a00 */
[----:B------:R-:W-:-:S05]  /*09c0*/  IADD3 R19, PT, PT, R20, -0xb, RZ ;  /* 0xfffffff514137810 */ /* 0x000fca0007ffe0ff */
[----:B0-----:R-:W-:-:S04]  /*09d0*/  IMAD.WIDE R16, R19, 0x4, R16 ;  /* 0x0000000413107825 */ /* 0x001fc800078e0210 */
[----:B------:R-:W-:Y:S02]  /*09e0*/  VIADD R19, R25, 0x3 ;  /* 0x0000000319137836 */ /* 0x000fe40000000000 */
[----:B--2---:R-:W-:Y:S02]  /*09f0*/  IMAD R24, R23, R18, R22 ;  /* 0x0000001217187224 */ /* 0x004fe400078e0216 */
[----:B------:R-:W-:-:S03]  /*0a00*/  IMAD.WIDE.U32 R18, R19, 0x4, R2 ;  /* 0x0000000413127825 */ /* 0x000fc600078e0002 */
[----:B------:R0:W-:Y:S04]  /*0a10*/  STG.E desc[UR6][R16.64], R24 ;  /* 0x0000001810007986 */ /* 0x0001e8000c101906 */
[----:B------:R-:W2:Y:S04]  /*0a20*/  LDG.E R23, desc[UR6][R28.64] ;  /* 0x000000061c177981 */ /* 0x000ea8000c1e1900 */
[----:B------:R-:W2:Y:S04]  /*0a30*/  LDG.E R22, desc[UR6][R4.64] ;  /* 0x0000000604167981 */ /* 0x000ea8000c1e1900 */
[----:B------:R-:W3:Y:S04]  /*0a40*/  LDG.E R7, desc[UR6][R6.64] ;  /* 0x0000000606077981 */ /* 0x000ee8000c1e1900 */
[----:B------:R-:W3:Y:S04]  /*0a50*/  LDG.E R26, desc[UR6][R4.64+0x4] ;  /* 0x00000406041a7981 */ /* 0x000ee8000c1e1900 */
[----:B------:R1:W4:Y:S04]  /*0a60*/  LDG.E R8, desc[UR6][R8.64] ;  /* 0x0000000608087981 */ /* 0x000328000c1e1900 */
[----:B------:R5:W4:Y:S04]  /*0a70*/  LDG.E R18, desc[UR6][R18.64] ;  /* 0x0000000612127981 */ /* 0x000b28000c1e1900 */
[----:B------:R-:W4:Y:S01]  /*0a80*/  LDG.E R27, desc[UR6][R4.64+0x8] ;  /* 0x00000806041b7981 */ /* 0x000f22000c1e1900 */
[----:B-1----:R-:W-:-:S03]  /*0a90*/  IADD3 R9, PT, PT, R25, 0xd, RZ ;  /* 0x0000000d19097810 */ /* 0x002fc60007ffe0ff */
[----:B------:R-:W4:Y:S01]  /*0aa0*/  LDG.E R29, desc[UR6][R4.64+0xc] ;  /* 0x00000c06041d7981 */ /* 0x000f22000c1e1900 */
[----:B-----5:R-:W-:Y:S02]  /*0ab0*/  VIADD R19, R25, 0x17 ;  /* 0x0000001719137836 */ /* 0x020fe40000000000 */
[--C-:B0-----:R-:W-:Y:S01]  /*0ac0*/  IMAD.WIDE.U32 R24, R9, 0x4, R2.reuse ;  /* 0x0000000409187825 */ /* 0x101fe200078e0002 */
[----:B------:R-:W5:Y:S04]  /*0ad0*/  LDG.E R10, desc[UR6][R10.64] ;  /* 0x000000060a0a7981 */ /* 0x000f68000c1e1900 */
[----:B------:R-:W5:Y:S01]  /*0ae0*/  LDG.E R6, desc[UR6][R4.64+0x10] ;  /* 0x0000100604067981 */ /* 0x000f62000c1e1900 */
[----:B------:R-:W-:-:S03]  /*0af0*/  IMAD.WIDE.U32 R2, R19, 0x4, R2 ;  /* 0x0000000413027825 */ /* 0x000fc600078e0002 */
[----:B------:R-:W5:Y:S04]  /*0b00*/  LDG.E R24, desc[UR6][R24.64] ;  /* 0x0000000618187981 */ /* 0x000f68000c1e1900 */
[----:B------:R-:W5:Y:S04]  /*0b10*/  LDG.E R9, desc[UR6][R4.64+0x14] ;  /* 0x0000140604097981 */ /* 0x000f68000c1e1900 */
[----:B------:R-:W5:Y:S04]  /*0b20*/  LDG.E R12, desc[UR6][R12.64] ;  /* 0x000000060c0c7981 */ /* 0x000f68000c1e1900 */
[----:B------:R-:W5:Y:S04]  /*0b30*/  LDG.E R19, desc[UR6][R4.64+0x18] ;  /* 0x0000180604137981 */ /* 0x000f68000c1e1900 */
[----:B------:R-:W5:Y:S04]  /*0b40*/  LDG.E R14, desc[UR6][R14.64] ;  /* 0x000000060e0e7981 */ /* 0x000f68000c1e1900 */
[----:B------:R-:W5:Y:S04]  /*0b50*/  LDG.E R28, desc[UR6][R4.64+0x1c] ;  /* 0x00001c06041c7981 */ /* 0x000f68000c1e1900 */
[----:B------:R0:W5:Y:S04]  /*0b60*/  LDG.E R2, desc[UR6][R2.64] ;  /* 0x0000000602027981 */ /* 0x000168000c1e1900 */
[----:B------:R-:W5:Y:S01]  /*0b70*/  LDG.E R11, desc[UR6][R4.64+0x20] ;  /* 0x00002006040b7981 */ /* 0x000f62000c1e1900 */
[----:B0-----:R-:W-:-:S04]  /*0b80*/  IADD3 R3, PT, PT, R20, -0x9, RZ ;  /* 0xfffffff714037810 */ /* 0x001fc80007ffe0ff */
[----:B------:R-:W-:Y:S01]  /*0b90*/  ISETP.GE.AND P0, PT, R3, R0, PT ;  /* 0x000000000300720c */ /* 0x000fe20003f06270 */
[----:B------:R-:W-:Y:S01]  /*0ba0*/  VIADD R20, R20, 0x2 ;  /* 0x0000000214147836 */ /* 0x000fe20000000000 */
[----:B------:R-:W-:Y:S01]  /*0bb0*/  MOV R25, R21 ;  /* 0x0000001500197202 */ /* 0x000fe20000000f00 */
[----:B--2---:R-:W-:-:S04]  /*0bc0*/  IMAD R22, R23, R22, RZ ;  /* 0x0000001617167224 */ /* 0x004fc800078e02ff */
[----:B---3--:R-:W-:-:S04]  /*0bd0*/  IMAD R7, R7, R26, R22 ;  /* 0x0000001a07077224 */ /* 0x008fc800078e0216 */
[----:B----4-:R-:W-:-:S04]  /*0be0*/  IMAD R7, R18, R27, R7 ;  /* 0x0000001b12077224 */ /* 0x010fc800078e0207 */
[----:B------:R-:W-:-:S04]  /*0bf0*/  IMAD R7, R8, R29, R7 ;  /* 0x0000001d08077224 */ /* 0x000fc800078e0207 */
[----:B-----5:R-:W-:-:S04]  /*0c00*/  IMAD R6, R10, R6, R7 ;  /* 0x000000060a067224 */ /* 0x020fc800078e0207 */
[----:B------:R-:W-:-:S04]  /*0c10*/  IMAD R6, R24, R9, R6 ;  /* 0x0000000918067224 */ /* 0x000fc800078e0206 */
[----:B------:R-:W-:-:S04]  /*0c20*/  IMAD R19, R12, R19, R6 ;  /* 0x000000130c137224 */ /* 0x000fc800078e0206 */
[----:B------:R-:W-:-:S04]  /*0c30*/  IMAD R14, R14, R28, R19 ;  /* 0x0000001c0e0e7224 */ /* 0x000fc800078e0213 */
[----:B------:R-:W-:-:S05]  /*0c40*/  IMAD R11, R2, R11, R14 ;  /* 0x0000000b020b7224 */ /* 0x000fca00078e020e */
[----:B------:R0:W-:Y:S01]  /*0c50*/  STG.E desc[UR6][R16.64+0x4], R11 ;  /* 0x0000040b10007986 */ /* 0x0001e2000c101906 */
[----:B------:R-:W-:Y:S05]  /*0c60*/  @!P0 BRA `(.L_x_4) ;  /* 0xfffffff8009c8947 */ /* 0x000fea000383ffff */
[----:B------:R-:W-:Y:S05]  /*0c70*/  EXIT ;  /* 0x000000000000794d */ /* 0x000fea0003800000 */
.L_x_1:
[----:B------:R-:W-:-:S05]  /*0c80*/  IMAD.MOV.U32 R3, RZ, RZ, -0x2 ;  /* 0xfffffffeff037424 */ /* 0x000fca00078e00ff */
[----:B------:R-:W-:-:S04]  /*0c90*/  VIADDMNMX.U32 R0, R0, R3, 0x2, PT ;  /* 0x0000000200007446 */ /* 0x000fc80003800003 */
[----:B------:R-:W-:-:S04]  /*0ca0*/  SHF.L.U32 R0, R0, 0x2, RZ ;  /* 0x0000000200007819 */ /* 0x000fc800000006ff */
[----:B------:R-:W0:Y:S02]  /*0cb0*/  LDC R2, c[0x2][R0+0xc] ;  /* 0x0080030000027b82 */ /* 0x000e240000000800 */
[----:B0-----:R-:W-:-:S04]  /*0cc0*/  SHF.R.S32.HI R3, RZ, 0x1f, R2 ;  /* 0x0000001fff037819 */ /* 0x001fc80000011402 */
.L_x_52:
[----:B------:R-:W-:Y:S05]  /*0cd0*/  BRX R2 -0xce0                                 (*"BRANCH_TARGETS .L_x_53,.L_x_54,.L_x_51"*) ;  /* 0xfffffff002c87949 */ /* 0x000fea000383ffff */
.L_x_54:
[----:B------:R-:W0:Y:S01]  /*0ce0*/  S2R R0, SR_TID.X ;  /* 0x0000000000007919 */ /* 0x000e220000002100 */
[----:B------:R-:W1:Y:S01]  /*0cf0*/  S2UR UR5, SR_CTAID.X ;  /* 0x00000000000579c3 */ /* 0x000e620000002500 */
[----:B------:R-:W2:Y:S01]  /*0d00*/  LDCU UR8, c[0x0][0x398] ;  /* 0x00007300ff0877ac */ /* 0x000ea20008000800 */
[----:B------:R-:W3:Y:S01]  /*0d10*/  LDCU UR9, c[0x0][0x398] ;  /* 0x00007300ff0977ac */ /* 0x000ee20008000800 */
[C---:B0-----:R-:W-:Y:S02]  /*0d20*/  ISETP.NE.AND P0, PT, R0.reuse, RZ, PT ;  /* 0x000000ff0000720c */ /* 0x041fe40003f05270 */
[----:B-1----:R-:W-:-:S11]  /*0d30*/  LEA R0, R0, UR5, 0x5 ;  /* 0x0000000500007c11 */ /* 0x002fd6000f8e28ff */
[----:B--23--:R-:W-:Y:S05]  /*0d40*/  @!P0 BRA `(.L_x_5) ;  /* 0x0000000400548947 */ /* 0x00cfea0003800000 */
[----:B------:R-:W0:Y:S02]  /*0d50*/  LDC R7, c[0x0][0x398] ;  /* 0x0000e600ff077b82 */ /* 0x000e240000000800 */
[----:B0-----:R-:W-:-:S05]  /*0d60*/  IMAD R5, R7, R7, RZ ;  /* 0x0000000707057224 */ /* 0x001fca00078e02ff */
[----:B------:R-:W-:-:S13]  /*0d70*/  ISETP.GE.AND P0, PT, R0, R5, PT ;  /* 0x000000050000720c */ /* 0x000fda0003f06270 */
[----:B------:R-:W-:Y:S05]  /*0d80*/  @P0 EXIT ;  /* 0x000000000000094d */ /* 0x000fea0003800000 */
[----:B------:R-:W0:Y:S01]  /*0d90*/  I2F.U32.RP R8, R7 ;  /* 0x0000000700087306 */ /* 0x000e220000209000 */
[----:B------:R-:W-:Y:S01]  /*0da0*/  IMAD.IADD R4, R0, 0x1, R7 ;  /* 0x0000000100047824 */ /* 0x000fe200078e0207 */
[----:B------:R-:W-:Y:S01]  /*0db0*/  ISETP.NE.U32.AND P2, PT, R7, RZ, PT ;  /* 0x000000ff0700720c */ /* 0x000fe20003f45070 */
[----:B------:R-:W-:Y:S03]  /*0dc0*/  BSSY.RECONVERGENT B0, `(.L_x_6) ;  /* 0x000003b000007945 */ /* 0x000fe60003800200 */
[----:B------:R-:W-:Y:S02]  /*0dd0*/  ISETP.GE.AND P0, PT, R4, R5, PT ;  /* 0x000000050400720c */ /* 0x000fe40003f06270 */
[----:B------:R-:W-:Y:S01]  /*0de0*/  VIMNMX R5, PT, PT, R5, R4, !PT ;  /* 0x0000000405057248 */ /* 0x000fe20007fe0100 */
[----:B0-----:R-:W0:Y:S02]  /*0df0*/  MUFU.RCP R8, R8 ;  /* 0x0000000800087308 */ /* 0x001e240000001000 */
[----:B0-----:R-:W-:-:S02]  /*0e00*/  VIADD R2, R8, 0xffffffe ;  /* 0x0ffffffe08027836 */ /* 0x001fc40000000000 */
[----:B------:R-:W-:-:S04]  /*0e10*/  IMAD.MOV.U32 R8, RZ, RZ, RZ ;  /* 0x000000ffff087224 */ /* 0x000fc800078e00ff */
[----:B------:R0:W1:Y:S02]  /*0e20*/  F2I.FTZ.U32.TRUNC.NTZ R3, R2 ;  /* 0x0000000200037305 */ /* 0x000064000021f000 */
[----:B0-----:R-:W-:Y:S01]  /*0e30*/  HFMA2 R2, -RZ, RZ, 0, 0 ;  /* 0x00000000ff027431 */ /* 0x001fe200000001ff */
[----:B-1----:R-:W-:-:S05]  /*0e40*/  IADD3 R6, PT, PT, RZ, -R3, RZ ;  /* 0x80000003ff067210 */ /* 0x002fca0007ffe0ff */
[----:B------:R-:W-:Y:S01]  /*0e50*/  IMAD R9, R6, R7, RZ ;  /* 0x0000000706097224 */ /* 0x000fe200078e02ff */
[----:B------:R-:W-:-:S03]  /*0e60*/  SEL R6, RZ, 0x1, P0 ;  /* 0x00000001ff067807 */ /* 0x000fc60000000000 */
[----:B------:R-:W-:Y:S01]  /*0e70*/  IMAD.HI.U32 R3, R3, R9, R2 ;  /* 0x0000000903037227 */ /* 0x000fe200078e0002 */
[----:B------:R-:W-:-:S05]  /*0e80*/  IADD3 R4, PT, PT, R5, -R4, -R6 ;  /* 0x8000000405047210 */ /* 0x000fca0007ffe806 */
[----:B------:R-:W-:-:S04]  /*0e90*/  IMAD.HI.U32 R3, R3, R4, RZ ;  /* 0x0000000403037227 */ /* 0x000fc800078e00ff */
[----:B------:R-:W-:-:S04]  /*0ea0*/  IMAD.MOV R2, RZ, RZ, -R3 ;  /* 0x000000ffff027224 */ /* 0x000fc800078e0a03 */
[----:B------:R-:W-:-:S05]  /*0eb0*/  IMAD R4, R7, R2, R4 ;  /* 0x0000000207047224 */ /* 0x000fca00078e0204 */
[----:B------:R-:W-:-:S13]  /*0ec0*/  ISETP.GE.U32.AND P0, PT, R4, R7, PT ;  /* 0x000000070400720c */ /* 0x000fda0003f06070 */
[----:B------:R-:W-:Y:S01]  /*0ed0*/  @P0 IADD3 R4, PT, PT, R4, -R7, RZ ;  /* 0x8000000704040210 */ /* 0x000fe20007ffe0ff */
[----:B------:R-:W-:-:S03]  /*0ee0*/  @P0 VIADD R3, R3, 0x1 ;  /* 0x0000000103030836 */ /* 0x000fc60000000000 */
[----:B------:R-:W-:-:S13]  /*0ef0*/  ISETP.GE.U32.AND P1, PT, R4, R7, PT ;  /* 0x000000070400720c */ /* 0x000fda0003f26070 */
[----:B------:R-:W-:Y:S02]  /*0f00*/  @P1 IADD3 R3, PT, PT, R3, 0x1, RZ ;  /* 0x0000000103031810 */ /* 0x000fe40007ffe0ff */
[----:B------:R-:W-:-:S05]  /*0f10*/  @!P2 LOP3.LUT R3, RZ, R7, RZ, 0x33, !PT ;  /* 0x00000007ff03a212 */ /* 0x000fca00078e33ff */
[----:B------:R-:W-:-:S05]  /*0f20*/  IMAD.IADD R3, R6, 0x1, R3 ;  /* 0x0000000106037824 */ /* 0x000fca00078e0203 */
[C---:B------:R-:W-:Y:S02]  /*0f30*/  ISETP.GE.U32.AND P0, PT, R3.reuse, 0x3, PT ;  /* 0x000000030300780c */ /* 0x040fe40003f06070 */
[----:B------:R-:W-:-:S04]  /*0f40*/  IADD3 R9, PT, PT, R3, 0x1, RZ ;  /* 0x0000000103097810 */ /* 0x000fc80007ffe0ff */
[----:B------:R-:W-:-:S04]  /*0f50*/  LOP3.LUT R6, R9, 0x3, RZ, 0xc0, !PT ;  /* 0x0000000309067812 */ /* 0x000fc800078ec0ff */
[----:B------:R-:W-:-:S03]  /*0f60*/  ISETP.NE.AND P1, PT, R6, RZ, PT ;  /* 0x000000ff0600720c */ /* 0x000fc60003f25270 */
[----:B------:R-:W-:Y:S10]  /*0f70*/  @!P0 BRA `(.L_x_7) ;  /* 0x00000000007c8947 */ /* 0x000ff40003800000 */
[----:B------:R-:W0:Y:S01]  /*0f80*/  LDC.64 R2, c[0x0][0x380] ;  /* 0x0000e000ff027b82 */ /* 0x000e220000000a00 */
[----:B------:R-:W-:Y:S02]  /*0f90*/  IADD3 R10, PT, PT, R7, -UR5, RZ ;  /* 0x80000005070a7c10 */ /* 0x000fe4000fffe0ff */
[----:B------:R-:W-:-:S03]  /*0fa0*/  LOP3.LUT R8, R9, 0xfffffffc, RZ, 0xc0, !PT ;  /* 0xfffffffc09087812 */ /* 0x000fc600078ec0ff */
[----:B------:R-:W-:Y:S02]  /*0fb0*/  IMAD R9, R10, R7, RZ ;  /* 0x000000070a097224 */ /* 0x000fe400078e02ff */
[----:B------:R-:W1:Y:S01]  /*0fc0*/  LDC.64 R4, c[0x0][0x388] ;  /* 0x0000e200ff047b82 */ /* 0x000e620000000a00 */
[----:B------:R-:W-:-:S07]  /*0fd0*/  IMAD.MOV R10, RZ, RZ, -R8 ;  /* 0x000000ffff0a7224 */ /* 0x000fce00078e0a08 */
.L_x_8:
[----:B--2---:R-:W-:-:S05]  /*0fe0*/  IADD3 R13, PT, PT, R9, -0x5, RZ ;  /* 0xfffffffb090d7810 */ /* 0x004fca0007ffe0ff */
[----:B-1----:R-:W-:-:S05]  /*0ff0*/  IMAD.WIDE.U32 R12, R13, 0x4, R4 ;  /* 0x000000040d0c7825 */ /* 0x002fca00078e0004 */
[----:B------:R-:W2:Y:S01]  /*1000*/  LDG.E R11, desc[UR6][R12.64] ;  /* 0x000000060c0b7981 */ /* 0x000ea2000c1e1900 */
[----:B------:R-:W-:Y:S02]  /*1010*/  VIADD R17, R9, 0xfffffffa ;  /* 0xfffffffa09117836 */ /* 0x000fe40000000000 */
[----:B0-----:R-:W-:-:S04]  /*1020*/  IMAD.WIDE R14, R0, 0x4, R2 ;  /* 0x00000004000e7825 */ /* 0x001fc800078e0202 */
[----:B------:R-:W-:Y:S01]  /*1030*/  IMAD.WIDE.U32 R16, R17, 0x4, R4 ;  /* 0x0000000411107825 */ /* 0x000fe200078e0004 */
[----:B------:R-:W-:Y:S01]  /*1040*/  IADD3 R21, PT, PT, R9, -0x7, RZ ;  /* 0xfffffff909157810 */ /* 0x000fe20007ffe0ff */
[----:B--2---:R0:W-:Y:S04]  /*1050*/  STG.E desc[UR6][R14.64], R11 ;  /* 0x0000000b0e007986 */ /* 0x0041e8000c101906 */
[----:B------:R-:W2:Y:S01]  /*1060*/  LDG.E R17, desc[UR6][R16.64] ;  /* 0x0000000610117981 */ /* 0x000ea2000c1e1900 */
[----:B------:R-:W-:-:S04]  /*1070*/  IMAD.WIDE R18, R7, 0x4, R14 ;  /* 0x0000000407127825 */ /* 0x000fc800078e020e */
[----:B------:R-:W-:Y:S01]  /*1080*/  IMAD.WIDE.U32 R20, R21, 0x4, R4 ;  /* 0x0000000415147825 */ /* 0x000fe200078e0004 */
[----:B--2---:R2:W-:Y:S05]  /*1090*/  STG.E desc[UR6][R18.64], R17 ;  /* 0x0000001112007986 */ /* 0x0045ea000c101906 */
[----:B------:R-:W3:Y:S01]  /*10a0*/  LDG.E R21, desc[UR6][R20.64] ;  /* 0x0000000614157981 */ /* 0x000ee2000c1e1900 */
[----:B------:R-:W-:Y:S02]  /*10b0*/  VIADD R23, R9, 0xfffffff8 ;  /* 0xfffffff809177836 */ /* 0x000fe40000000000 */
[----:B------:R-:W-:-:S04]  /*10c0*/  IMAD.WIDE R12, R7, 0x4, R18 ;  /* 0x00000004070c7825 */ /* 0x000fc800078e0212 */
[----:B------:R-:W-:Y:S01]  /*10d0*/  IMAD.WIDE.U32 R22, R23, 0x4, R4 ;  /* 0x0000000417167825 */ /* 0x000fe200078e0004 */
[----:B---3--:R2:W-:Y:S05]  /*10e0*/  STG.E desc[UR6][R12.64], R21 ;  /* 0x000000150c007986 */ /* 0x0085ea000c101906 */
[----:B------:R-:W3:Y:S01]  /*10f0*/  LDG.E R23, desc[UR6][R22.64] ;  /* 0x0000000616177981 */ /* 0x000ee2000c1e1900 */
[C---:B0-----:R-:W-:Y:S01]  /*1100*/  IMAD.WIDE R14, R7.reuse, 0x4, R12 ;  /* 0x00000004070e7825 */ /* 0x041fe200078e020c */
[----:B------:R-:W-:Y:S02]  /*1110*/  IADD3 R10, PT, PT, R10, 0x4, RZ ;  /* 0x000000040a0a7810 */ /* 0x000fe40007ffe0ff */
[----:B------:R-:W-:Y:S01]  /*1120*/  LEA R0, R7, R0, 0x2 ;  /* 0x0000000007007211 */ /* 0x000fe200078e10ff */
[----:B------:R-:W-:Y:S01]  /*1130*/  VIADD R9, R9, 0xfffffffc ;  /* 0xfffffffc09097836 */ /* 0x000fe20000000000 */
[----:B------:R-:W-:Y:S01]  /*1140*/  ISETP.NE.AND P0, PT, R10, RZ, PT ;  /* 0x000000ff0a00720c */ /* 0x000fe20003f05270 */
[----:B---3--:R2:W-:-:S12]  /*1150*/  STG.E desc[UR6][R14.64], R23 ;  /* 0x000000170e007986 */ /* 0x0085d8000c101906 */
[----:B------:R-:W-:Y:S05]  /*1160*/  @P0 BRA `(.L_x_8) ;  /* 0xfffffffc009c0947 */ /* 0x000fea000383ffff */
.L_x_7:
[----:B------:R-:W-:Y:S05]  /*1170*/  BSYNC.RECONVERGENT B0 ;  /* 0x0000000000007941 */ /* 0x000fea0003800200 */
.L_x_6:
[----:B------:R-:W-:Y:S05]  /*1180*/  @!P1 EXIT ;  /* 0x000000000000994d */ /* 0x000fea0003800000 */
[----:B------:R-:W0:Y:S01]  /*1190*/  LDC.64 R2, c[0x0][0x380] ;  /* 0x0000e000ff027b82 */ /* 0x000e220000000a00 */
[----:B------:R-:W-:-:S04]  /*11a0*/  VIADD R10, R7, -UR5 ;  /* 0x80000005070a7c36 */ /* 0x000fc80008000000 */
[----:B------:R-:W-:Y:S01]  /*11b0*/  IMAD R10, R10, R7, -R8 ;  /* 0x000000070a0a7224 */ /* 0x000fe200078e0a08 */
[----:B------:R-:W-:Y:S02]  /*11c0*/  IADD3 R8, PT, PT, -R6, RZ, RZ ;  /* 0x000000ff06087210 */ /* 0x000fe40007ffe1ff */
[----:B------:R-:W1:Y:S05]  /*11d0*/  LDC.64 R4, c[0x0][0x388] ;  /* 0x0000e200ff047b82 */ /* 0x000e6a0000000a00 */
.L_x_9:
[----:B------:R-:W-:-:S04]  /*11e0*/  VIADD R7, R10, 0xfffffffb ;  /* 0xfffffffb0a077836 */ /* 0x000fc80000000000 */
[----:B-1----:R-:W-:-:S06]  /*11f0*/  IMAD.WIDE.U32 R6, R7, 0x4, R4 ;  /* 0x0000000407067825 */ /* 0x002fcc00078e0004 */
[----:B------:R-:W3:Y:S01]  /*1200*/  LDG.E R7, desc[UR6][R6.64] ;  /* 0x0000000606077981 */ /* 0x000ee2000c1e1900 */
[----:B------:R-:W-:Y:S01]  /*1210*/  IADD3 R11, PT, PT, R8, 0x1, RZ ;  /* 0x00000001080b7810 */ /* 0x000fe20007ffe0ff */
[----:B0-----:R-:W-:-:S03]  /*1220*/  IMAD.WIDE R8, R0, 0x4, R2 ;  /* 0x0000000400087825 */ /* 0x001fc600078e0202 */
[----:B------:R-:W-:Y:S01]  /*1230*/  ISETP.NE.AND P0, PT, R11, RZ, PT ;  /* 0x000000ff0b00720c */ /* 0x000fe20003f05270 */
[----:B------:R-:W-:Y:S01]  /*1240*/  VIADD R0, R0, UR8 ;  /* 0x0000000800007c36 */ /* 0x000fe20008000000 */
[----:B---3--:R0:W-:Y:S11]  /*1250*/  STG.E desc[UR6][R8.64], R7 ;  /* 0x0000000708007986 */ /* 0x0081f6000c101906 */
[----:B------:R-:W-:Y:S05]  /*1260*/  @!P0 EXIT ;  /* 0x000000000000894d */ /* 0x000fea0003800000 */
[----:B------:R-:W-:Y:S01]  /*1270*/  IADD3 R10, PT, PT, R10, -0x1, RZ ;  /* 0xffffffff0a0a7810 */ /* 0x000fe20007ffe0ff */
[----:B0-----:R-:W-:Y:S01]  /*1280*/  IMAD.MOV.U32 R8, RZ, RZ, R11 ;  /* 0x000000ffff087224 */ /* 0x001fe200078e000b */
[----:B------:R-:W-:Y:S06]  /*1290*/  BRA `(.L_x_9) ;  /* 0xfffffffc00d07947 */ /* 0x000fec000383ffff */
.L_x_5:
[----:B------:R-:W0:Y:S02]  /*12a0*/  LDC R7, c[0x0][0x398] ;  /* 0x0000e600ff077b82 */ /* 0x000e240000000800 */
[----:B0-----:R-:W-:-:S04]  /*12b0*/  SHF.L.U32 R9, R7, 0x2, RZ ;  /* 0x0000000207097819 */ /* 0x001fc800000006ff */
[----:B------:R-:W-:-:S13]  /*12c0*/  ISETP.GE.AND P0, PT, R0, R9, PT ;  /* 0x000000090000720c */ /* 0x000fda0003f06270 */
[----:B------:R-:W-:Y:S05]  /*12d0*/  @P0 EXIT ;  /* 0x000000000000094d */ /* 0x000fea0003800000 */
[----:B------:R-:W0:Y:S01]  /*12e0*/  I2F.U32.RP R8, R7 ;  /* 0x0000000700087306 */ /* 0x000e220000209000 */
[----:B------:R-:W-:Y:S01]  /*12f0*/  IMAD.IADD R6, R0, 0x1, R7 ;  /* 0x0000000100067824 */ /* 0x000fe200078e0207 */
[----:B------:R-:W-:Y:S01]  /*1300*/  ISETP.NE.U32.AND P2, PT, R7, RZ, PT ;  /* 0x000000ff0700720c */ /* 0x000fe20003f45070 */
[----:B------:R-:W-:Y:S03]  /*1310*/  BSSY.RECONVERGENT B0, `(.L_x_10) ;  /* 0x000003c000007945 */ /* 0x000fe60003800200 */
[CC--:B------:R-:W-:Y:S02]  /*1320*/  ISETP.GE.AND P0, PT, R6.reuse, R9.reuse, PT ;  /* 0x000000090600720c */ /* 0x0c0fe40003f06270 */
[----:B------:R-:W-:Y:S02]  /*1330*/  VIMNMX R4, PT, PT, R6, R9, !PT ;  /* 0x0000000906047248 */ /* 0x000fe40007fe0100 */
[----:B------:R-:W-:-:S04]  /*1340*/  SEL R5, RZ, 0x1, P0 ;  /* 0x00000001ff057807 */ /* 0x000fc80000000000 */
[----:B------:R-:W-:Y:S01]  /*1350*/  IADD3 R4, PT, PT, R4, -R6, -R5 ;  /* 0x8000000604047210 */ /* 0x000fe20007ffe805 */
[----:B0-----:R-:W0:Y:S02]  /*1360*/  MUFU.RCP R8, R8 ;  /* 0x0000000800087308 */ /* 0x001e240000001000 */
[----:B0-----:R-:W-:Y:S02]  /*1370*/  VIADD R2, R8, 0xffffffe ;  /* 0x0ffffffe08027836 */ /* 0x001fe40000000000 */
[----:B------:R-:W-:-:S04]  /*1380*/  IMAD.MOV.U32 R8, RZ, RZ, RZ ;  /* 0x000000ffff087224 */ /* 0x000fc800078e00ff */
[----:B------:R0:W1:Y:S02]  /*1390*/  F2I.FTZ.U32.TRUNC.NTZ R3, R2 ;  /* 0x0000000200037305 */ /* 0x000064000021f000 */
[----:B0-----:R-:W-:Y:S02]  /*13a0*/  MOV R2, RZ ;  /* 0x000000ff00027202 */ /* 0x001fe40000000f00 */
[----:B-1----:R-:W-:-:S05]  /*13b0*/  IADD3 R10, PT, PT, RZ, -R3, RZ ;  /* 0x80000003ff0a7210 */ /* 0x002fca0007ffe0ff */
[----:B------:R-:W-:-:S04]  /*13c0*/  IMAD R11, R10, R7, RZ ;  /* 0x000000070a0b7224 */ /* 0x000fc800078e02ff */
[----:B------:R-:W-:-:S06]  /*13d0*/  IMAD.HI.U32 R11, R3, R11, R2 ;  /* 0x0000000b030b7227 */ /* 0x000fcc00078e0002 */
        /* <DEDUP_REMOVED lines=16> */
[----:B------:R-:W-:Y:S01]  /*14e0*/  ULOP3.LUT UR4, URZ, UR5, URZ, 0x33, !UPT ;  /* 0x00000005ff047292 */ /* 0x000fe2000f8e33ff */
[----:B------:R-:W-:-:S05]  /*14f0*/  LOP3.LUT R8, R11, 0xfffffffc, RZ, 0xc0, !PT ;  /* 0xfffffffc0b087812 */ /* 0x000fca00078ec0ff */
[----:B------:R-:W-:Y:S01]  /*1500*/  IADD3 R10, PT, PT, R7, UR4, RZ ;  /* 0x00000004070a7c10 */ /* 0x000fe2000fffe0ff */
[----:B------:R-:W1:Y:S04]  /*1510*/  LDC.64 R4, c[0x0][0x388] ;  /* 0x0000e200ff047b82 */ /* 0x000e680000000a00 */
[----:B------:R-:W-:Y:S02]  /*1520*/  IMAD R11, R10, R7, R7 ;  /* 0x000000070a0b7224 */ /* 0x000fe400078e0207 */
[----:B------:R-:W-:-:S03]  /*1530*/  IMAD.MOV R10, RZ, RZ, -R8 ;  /* 0x000000ffff0a7224 */ /* 0x000fc600078e0a08 */
[----:B------:R-:W-:-:S07]  /*1540*/  IADD3 R11, PT, PT, R11, -0x2, RZ ;  /* 0xfffffffe0b0b7810 */ /* 0x000fce0007ffe0ff */
.L_x_12:
[----:B--2---:R-:W-:-:S04]  /*1550*/  VIADD R15, R11, 0x1 ;  /* 0x000000010b0f7836 */ /* 0x004fc80000000000 */
[----:B-1----:R-:W-:-:S05]  /*1560*/  IMAD.WIDE.U32 R14, R15, 0x4, R4 ;  /* 0x000000040f0e7825 */ /* 0x002fca00078e0004 */
[----:B------:R-:W2:Y:S01]  /*1570*/  LDG.E R25, desc[UR6][R14.64] ;  /* 0x000000060e197981 */ /* 0x000ea2000c1e1900 */
[----:B0-----:R-:W-:-:S04]  /*1580*/  IMAD.WIDE R20, R0, 0x4, R2 ;  /* 0x0000000400147825 */ /* 0x001fc800078e0202 */
[C---:B------:R-:W-:Y:S01]  /*1590*/  IMAD.WIDE.U32 R16, R11.reuse, 0x4, R4 ;  /* 0x000000040b107825 */ /* 0x040fe200078e0004 */
[----:B------:R-:W-:Y:S01]  /*15a0*/  IADD3 R19, PT, PT, R11, -0x1, RZ ;  /* 0xffffffff0b137810 */ /* 0x000fe20007ffe0ff */
[----:B--2---:R2:W-:Y:S04]  /*15b0*/  STG.E desc[UR6][R20.64], R25 ;  /* 0x0000001914007986 */ /* 0x0045e8000c101906 */
[----:B------:R-:W3:Y:S01]  /*15c0*/  LDG.E R29, desc[UR6][R16.64] ;  /* 0x00000006101d7981 */ /* 0x000ee2000c1e1900 */
[----:B------:R-:W-:-:S04]  /*15d0*/  IMAD.WIDE R12, R7, 0x4, R20 ;  /* 0x00000004070c7825 */ /* 0x000fc800078e0214 */
[----:B------:R-:W-:Y:S01]  /*15e0*/  IMAD.WIDE.U32 R18, R19, 0x4, R4 ;  /* 0x0000000413127825 */ /* 0x000fe200078e0004 */
[----:B---3--:R2:W-:Y:S05]  /*15f0*/  STG.E desc[UR6][R12.64], R29 ;  /* 0x0000001d0c007986 */ /* 0x0085ea000c101906 */
[----:B------:R-:W3:Y:S01]  /*1600*/  LDG.E R19, desc[UR6][R18.64] ;  /* 0x0000000612137981 */ /* 0x000ee2000c1e1900 */
[----:B------:R-:W-:Y:S02]  /*1610*/  VIADD R27, R11, 0xfffffffe ;  /* 0xfffffffe0b1b7836 */ /* 0x000fe40000000000 */
[----:B------:R-:W-:-:S04]  /*1620*/  IMAD.WIDE R22, R7, 0x4, R12 ;  /* 0x0000000407167825 */ /* 0x000fc800078e020c */
[----:B------:R-:W-:Y:S01]  /*1630*/  IMAD.WIDE.U32 R14, R27, 0x4, R4 ;  /* 0x000000041b0e7825 */ /* 0x000fe200078e0004 */
[----:B---3--:R2:W-:Y:S05]  /*1640*/  STG.E desc[UR6][R22.64], R19 ;  /* 0x0000001316007986 */ /* 0x0085ea000c101906 */
[----:B------:R-:W3:Y:S01]  /*1650*/  LDG.E R15, desc[UR6][R14.64] ;  /* 0x000000060e0f7981 */ /* 0x000ee2000c1e1900 */
[----:B------:R-:W-:Y:S01]  /*1660*/  IMAD.WIDE R16, R7, 0x4, R22 ;  /* 0x0000000407107825 */ /* 0x000fe200078e0216 */
[----:B------:R-:W-:Y:S02]  /*1670*/  IADD3 R10, PT, PT, R10, 0x4, RZ ;  /* 0x000000040a0a7810 */ /* 0x000fe40007ffe0ff */
[----:B------:R-:W-:Y:S01]  /*1680*/  IADD3 R0, PT, PT, R9, R0, RZ ;  /* 0x0000000009007210 */ /* 0x000fe20007ffe0ff */
[----:B------:R-:W-:Y:S01]  /*1690*/  VIADD R11, R11, 0xfffffffc ;  /* 0xfffffffc0b0b7836 */ /* 0x000fe20000000000 */
[----:B------:R-:W-:Y:S01]  /*16a0*/  ISETP.NE.AND P0, PT, R10, RZ, PT ;  /* 0x000000ff0a00720c */ /* 0x000fe20003f05270 */
[----:B---3--:R2:W-:-:S12]  /*16b0*/  STG.E desc[UR6][R16.64], R15 ;  /* 0x0000000f10007986 */ /* 0x0085d8000c101906 */
[----:B------:R-:W-:Y:S05]  /*16c0*/  @P0 BRA `(.L_x_12) ;  /* 0xfffffffc00a00947 */ /* 0x000fea000383ffff */
.L_x_11:
[----:B------:R-:W-:Y:S05]  /*16d0*/  BSYNC.RECONVERGENT B0 ;  /* 0x0000000000007941 */ /* 0x000fea0003800200 */
.L_x_10:
[----:B------:R-:W-:Y:S05]  /*16e0*/  @!P1 EXIT ;  /* 0x000000000000994d */ /* 0x000fea0003800000 */
[----:B------:R-:W0:Y:S01]  /*16f0*/  LDC.64 R4, c[0x0][0x380] ;  /* 0x0000e000ff047b82 */ /* 0x000e220000000a00 */
[----:B------:R-:W-:-:S04]  /*1700*/  VIADD R9, R7, -UR5 ;  /* 0x8000000507097c36 */ /* 0x000fc80008000000 */
[----:B------:R-:W-:Y:S01]  /*1710*/  IMAD R7, R9, R7, -R8 ;  /* 0x0000000709077224 */ /* 0x000fe200078e0a08 */
[----:B------:R-:W-:Y:S02]  /*1720*/  IADD3 R8, PT, PT, -R6, RZ, RZ ;  /* 0x000000ff06087210 */ /* 0x000fe40007ffe1ff */
[----:B------:R-:W1:Y:S05]  /*1730*/  LDC.64 R2, c[0x0][0x388] ;  /* 0x0000e200ff027b82 */ /* 0x000e6a0000000a00 */
.L_x_13:
        /* <DEDUP_REMOVED lines=9> */
[----:B0-----:R-:W-:Y:S01]  /*17d0*/  MOV R7, R11 ;  /* 0x0000000b00077202 */ /* 0x001fe20000000f00 */
[----:B------:R-:W-:Y:S01]  /*17e0*/  IMAD.MOV.U32 R8, RZ, RZ, R10 ;  /* 0x000000ffff087224 */ /* 0x000fe200078e000a */
[----:B------:R-:W-:Y:S06]  /*17f0*/  BRA `(.L_x_13) ;  /* 0xfffffffc00d07947 */ /* 0x000fec000383ffff */
.L_x_53:
        /* <DEDUP_REMOVED lines=12> */
[----:B------:R-:W-:Y:S01]  /*18c0*/  IADD3 R2, PT, PT, R0, R3, RZ ;  /* 0x0000000300027210 */ /* 0x000fe20007ffe0ff */
[----:B------:R-:W-:Y:S01]  /*18d0*/  BSSY.RECONVERGENT B0, `(.L_x_15) ;  /* 0x0000037000007945 */ /* 0x000fe20003800200 */
[----:B------:R-:W-:Y:S01]  /*18e0*/  ISETP.NE.U32.AND P2, PT, R3, RZ, PT ;  /* 0x000000ff0300720c */ /* 0x000fe20003f45070 */
[----:B------:R-:W-:Y:S01]  /*18f0*/  IMAD.MOV.U32 R12, RZ, RZ, RZ ;  /* 0x000000ffff0c7224 */ /* 0x000fe200078e00ff */
[----:B------:R-:W-:Y:S02]  /*1900*/  ISETP.GE.AND P0, PT, R2, R7, PT ;  /* 0x000000070200720c */ /* 0x000fe40003f06270 */
[----:B------:R-:W-:Y:S02]  /*1910*/  VIMNMX R7, PT, PT, R7, R2, !PT ;  /* 0x0000000207077248 */ /* 0x000fe40007fe0100 */
[----:B------:R-:W-:Y:S01]  /*1920*/  SHF.L.U32 R10, R10, 0x2, RZ ;  /* 0x000000020a0a7819 */ /* 0x000fe200000006ff */
[----:B0-----:R-:W0:Y:S02]  /*1930*/  MUFU.RCP R8, R8 ;  /* 0x0000000800087308 */ /* 0x001e240000001000 */
[----:B0-----:R-:W-:-:S06]  /*1940*/  IADD3 R4, PT, PT, R8, 0xffffffe, RZ ;  /* 0x0ffffffe08047810 */ /* 0x001fcc0007ffe0ff */
[----:B------:R0:W1:Y:S02]  /*1950*/  F2I.FTZ.U32.TRUNC.NTZ R5, R4 ;  /* 0x0000000400057305 */ /* 0x000064000021f000 */
[----:B0-----:R-:W-:Y:S02]  /*1960*/  IMAD.MOV.U32 R4, RZ, RZ, RZ ;  /* 0x000000ffff047224 */ /* 0x001fe400078e00ff */
[----:B-1----:R-:W-:-:S04]  /*1970*/  IMAD.MOV R6, RZ, RZ, -R5 ;  /* 0x000000ffff067224 */ /* 0x002fc800078e0a05 */
[----:B------:R-:W-:Y:S01]  /*1980*/  IMAD R9, R6, R3, RZ ;  /* 0x0000000306097224 */ /* 0x000fe200078e02ff */
[----:B------:R-:W-:-:S03]  /*1990*/  SEL R6, RZ, 0x1, P0 ;  /* 0x00000001ff067807 */ /* 0x000fc60000000000 */
[----:B------:R-:W-:Y:S01]  /*19a0*/  IMAD.HI.U32 R5, R5, R9, R4 ;  /* 0x0000000905057227 */ /* 0x000fe200078e0004 */
[----:B------:R-:W-:-:S05]  /*19b0*/  IADD3 R2, PT, PT, R7, -R2, -R6 ;  /* 0x8000000207027210 */ /* 0x000fca0007ffe806 */
[----:B------:R-:W-:-:S05]  /*19c0*/  IMAD.HI.U32 R5, R5, R2, RZ ;  /* 0x0000000205057227 */ /* 0x000fca00078e00ff */
[----:B------:R-:W-:-:S05]  /*19d0*/  IADD3 R4, PT, PT, -R5, RZ, RZ ;  /* 0x000000ff05047210 */ /* 0x000fca0007ffe1ff */
[----:B------:R-:W-:-:S05]  /*19e0*/  IMAD R2, R3, R4, R2 ;  /* 0x0000000403027224 */ /* 0x000fca00078e0202 */
[----:B------:R-:W-:-:S13]  /*19f0*/  ISETP.GE.U32.AND P0, PT, R2, R3, PT ;  /* 0x000000030200720c */ /* 0x000fda0003f06070 */
[----:B------:R-:W-:Y:S01]  /*1a00*/  @P0 IMAD.IADD R2, R2, 0x1, -R3 ;  /* 0x0000000102020824 */ /* 0x000fe200078e0a03 */
[----:B------:R-:W-:-:S04]  /*1a10*/  @P0 IADD3 R5, PT, PT, R5, 0x1, RZ ;  /* 0x0000000105050810 */ /* 0x000fc80007ffe0ff */
[----:B------:R-:W-:-:S13]  /*1a20*/  ISETP.GE.U32.AND P1, PT, R2, R3, PT ;  /* 0x000000030200720c */ /* 0x000fda0003f26070 */
[----:B------:R-:W-:Y:S01]  /*1a30*/  @P1 VIADD R5, R5, 0x1 ;  /* 0x0000000105051836 */ /* 0x000fe20000000000 */
[----:B------:R-:W-:-:S04]  /*1a40*/  @!P2 LOP3.LUT R5, RZ, R3, RZ, 0x33, !PT ;  /* 0x00000003ff05a212 */ /* 0x000fc800078e33ff */
[----:B------:R-:W-:-:S04]  /*1a50*/  IADD3 R5, PT, PT, R6, R5, RZ ;  /* 0x0000000506057210 */ /* 0x000fc80007ffe0ff */
[C---:B------:R-:W-:Y:S01]  /*1a60*/  ISETP.GE.U32.AND P1, PT, R5.reuse, 0x3, PT ;  /* 0x000000030500780c */ /* 0x040fe20003f26070 */
[----:B------:R-:W-:-:S05]  /*1a70*/  VIADD R8, R5, 0x1 ;  /* 0x0000000105087836 */ /* 0x000fca0000000000 */
[----:B------:R-:W-:-:S04]  /*1a80*/  LOP3.LUT R2, R8, 0x3, RZ, 0xc0, !PT ;  /* 0x0000000308027812 */ /* 0x000fc800078ec0ff */
[----:B------:R-:W-:-:S03]  /*1a90*/  ISETP.NE.AND P0, PT, R2, RZ, PT ;  /* 0x000000ff0200720c */ /* 0x000fc60003f05270 */
[----:B------:R-:W-:Y:S10]  /*1aa0*/  @!P1 BRA `(.L_x_16) ;  /* 0x0000000000649947 */ /* 0x000ff40003800000 */
[----:B------:R-:W0:Y:S01]  /*1ab0*/  LDC.64 R6, c[0x0][0x388] ;  /* 0x0000e200ff067b82 */ /* 0x000e220000000a00 */
[----:B------:R-:W-:Y:S01]  /*1ac0*/  LOP3.LUT R12, R8, 0xfffffffc, RZ, 0xc0, !PT ;  /* 0xfffffffc080c7812 */ /* 0x000fe200078ec0ff */
[----:B------:R-:W-:-:S04]  /*1ad0*/  IMAD R13, R3, UR4, R10 ;  /* 0x00000004030d7c24 */ /* 0x000fc8000f8e020a */
[----:B------:R-:W-:Y:S02]  /*1ae0*/  IMAD.MOV R11, RZ, RZ, -R12 ;  /* 0x000000ffff0b7224 */ /* 0x000fe400078e0a0c */
[----:B------:R-:W1:Y:S01]  /*1af0*/  LDC.64 R4, c[0x0][0x380] ;  /* 0x0000e000ff047b82 */ /* 0x000e620000000a00 */
[----:B0-----:R-:W-:-:S04]  /*1b00*/  IADD3 R6, P1, PT, R6, 0x8, RZ ;  /* 0x0000000806067810 */ /* 0x001fc80007f3e0ff */
[----:B------:R-:W-:-:S09]  /*1b10*/  IADD3.X R7, PT, PT, RZ, R7, RZ, P1, !PT ;  /* 0x00000007ff077210 */ /* 0x000fd20000ffe4ff */
.L_x_17:
[----:B------:R-:W-:-:S05]  /*1b20*/  IMAD.WIDE R8, R13, 0x4, R6 ;  /* 0x000000040d087825 */ /* 0x000fca00078e0206 */
[----:B0-----:R-:W2:Y:S01]  /*1b30*/  LDG.E R23, desc[UR6][R8.64+-0x8] ;  /* 0xfffff80608177981 */ /* 0x001ea2000c1e1900 */
[----:B-1----:R-:W-:-:S05]  /*1b40*/  IMAD.WIDE R14, R0, 0x4, R4 ;  /* 0x00000004000e7825 */ /* 0x002fca00078e0204 */
[----:B--2---:R0:W-:Y:S04]  /*1b50*/  STG.E desc[UR6][R14.64], R23 ;  /* 0x000000170e007986 */ /* 0x0041e8000c101906 */
[----:B------:R-:W2:Y:S01]  /*1b60*/  LDG.E R25, desc[UR6][R8.64+-0x4] ;  /* 0xfffffc0608197981 */ /* 0x000ea2000c1e1900 */
[----:B------:R-:W-:-:S05]  /*1b70*/  IMAD.WIDE R16, R3, 0x4, R14 ;  /* 0x0000000403107825 */ /* 0x000fca00078e020e */
[----:B--2---:R0:W-:Y:S04]  /*1b80*/  STG.E desc[UR6][R16.64], R25 ;  /* 0x0000001910007986 */ /* 0x0041e8000c101906 */
[----:B------:R-:W2:Y:S01]  /*1b90*/  LDG.E R27, desc[UR6][R8.64] ;  /* 0x00000006081b7981 */ /* 0x000ea2000c1e1900 */
[----:B------:R-:W-:-:S05]  /*1ba0*/  IMAD.WIDE R18, R3, 0x4, R16 ;  /* 0x0000000403127825 */ /* 0x000fca00078e0210 */
[----:B--2---:R0:W-:Y:S04]  /*1bb0*/  STG.E desc[UR6][R18.64], R27 ;  /* 0x0000001b12007986 */ /* 0x0041e8000c101906 */
[----:B------:R-:W2:Y:S01]  /*1bc0*/  LDG.E R29, desc[UR6][R8.64+0x4] ;  /* 0x00000406081d7981 */ /* 0x000ea2000c1e1900 */
[----:B------:R-:W-:Y:S01]  /*1bd0*/  IMAD.WIDE R20, R3, 0x4, R18 ;  /* 0x0000000403147825 */ /* 0x000fe200078e0212 */
[----:B------:R-:W-:Y:S02]  /*1be0*/  IADD3 R11, PT, PT, R11, 0x4, RZ ;  /* 0x000000040b0b7810 */ /* 0x000fe40007ffe0ff */
[----:B------:R-:W-:Y:S01]  /*1bf0*/  IADD3 R13, PT, PT, R13, 0x4, RZ ;  /* 0x000000040d0d7810 */ /* 0x000fe20007ffe0ff */
[----:B------:R-:W-:Y:S01]  /*1c00*/  IMAD R0, R3, 0x4, R0 ;  /* 0x0000000403007824 */ /* 0x000fe200078e0200 */
[----:B------:R-:W-:Y:S01]  /*1c10*/  ISETP.NE.AND P1, PT, R11, RZ, PT ;  /* 0x000000ff0b00720c */ /* 0x000fe20003f25270 */
[----:B--2---:R0:W-:-:S12]  /*1c20*/  STG.E desc[UR6][R20.64], R29 ;  /* 0x0000001d14007986 */ /* 0x0041d8000c101906 */
[----:B------:R-:W-:Y:S05]  /*1c30*/  @P1 BRA `(.L_x_17) ;  /* 0xfffffffc00b81947 */ /* 0x000fea000383ffff */
.L_x_16:
[----:B------:R-:W-:Y:S05]  /*1c40*/  BSYNC.RECONVERGENT B0 ;  /* 0x0000000000007941 */ /* 0x000fea0003800200 */
.L_x_15:
[----:B------:R-:W-:Y:S05]  /*1c50*/  @!P0 EXIT ;  /* 0x000000000000894d */ /* 0x000fea0003800000 */
[----:B------:R-:W1:Y:S01]  /*1c60*/  LDC.64 R6, c[0x0][0x380] ;  /* 0x0000e000ff067b82 */ /* 0x000e620000000a00 */
[----:B------:R-:W-:Y:S01]  /*1c70*/  IMAD R3, R3, UR4, R12 ;  /* 0x0000000403037c24 */ /* 0x000fe2000f8e020c */
[----:B------:R-:W-:-:S03]  /*1c80*/  IADD3 R8, PT, PT, -R2, RZ, RZ ;  /* 0x000000ff02087210 */ /* 0x000fc60007ffe1ff */
[----:B------:R-:W-:-:S03]  /*1c90*/  IMAD.IADD R11, R10, 0x1, R3 ;  /* 0x000000010a0b7824 */ /* 0x000fc600078e0203 */
[----:B------:R-:W2:Y:S04]  /*1ca0*/  LDC.64 R4, c[0x0][0x388] ;  /* 0x0000e200ff047b82 */ /* 0x000ea80000000a00 */
.L_x_18:
[----:B--2---:R-:W-:-:S06]  /*1cb0*/  IMAD.WIDE R2, R11, 0x4, R4 ;  /* 0x000000040b027825 */ /* 0x004fcc00078e0204 */
[----:B------:R-:W2:Y:S01]  /*1cc0*/  LDG.E R3, desc[UR6][R2.64] ;  /* 0x0000000602037981 */ /* 0x000ea2000c1e1900 */
[----:B------:R-:W-:Y:S02]  /*1cd0*/  VIADD R10, R8, 0x1 ;  /* 0x00000001080a7836 */ /* 0x000fe40000000000 */
[C---:B-1----:R-:W-:Y:S01]  /*1ce0*/  IMAD.WIDE R8, R0.reuse, 0x4, R6 ;  /* 0x0000000400087825 */ /* 0x042fe200078e0206 */
[----:B------:R-:W-:Y:S02]  /*1cf0*/  IADD3 R0, PT, PT, R0, UR5, RZ ;  /* 0x0000000500007c10 */ /* 0x000fe4000fffe0ff */
[----:B------:R-:W-:Y:S02]  /*1d00*/  ISETP.NE.AND P0, PT, R10, RZ, PT ;  /* 0x000000ff0a00720c */ /* 0x000fe40003f05270 */
[----:B--2---:R1:W-:Y:S11]  /*1d10*/  STG.E desc[UR6][R8.64], R3 ;  /* 0x0000000308007986 */ /* 0x0043f6000c101906 */
[----:B------:R-:W-:Y:S05]  /*1d20*/  @!P0 EXIT ;  /* 0x000000000000894d */ /* 0x000fea0003800000 */
[----:B------:R-:W-:Y:S01]  /*1d30*/  VIADD R11, R11, 0x1 ;  /* 0x000000010b0b7836 */ /* 0x000fe20000000000 */
[----:B-1----:R-:W-:Y:S01]  /*1d40*/  MOV R8, R10 ;  /* 0x0000000a00087202 */ /* 0x002fe20000000f00 */
[----:B------:R-:W-:Y:S06]  /*1d50*/  BRA `(.L_x_18) ;  /* 0xfffffffc00d47947 */ /* 0x000fec000383ffff */
.L_x_14:
[----:B------:R-:W0:Y:S02]  /*1d60*/  LDC R9, c[0x0][0x398] ;  /* 0x0000e600ff097b82 */ /* 0x000e240000000800 */
[----:B0-----:R-:W-:-:S05]  /*1d70*/  IMAD.SHL.U32 R7, R9, 0x4, RZ ;  /* 0x0000000409077824 */ /* 0x001fca00078e00ff */
[----:B------:R-:W-:-:S13]  /*1d80*/  ISETP.GE.AND P0, PT, R0, R7, PT ;  /* 0x000000070000720c */ /* 0x000fda0003f06270 */
[----:B------:R-:W-:Y:S05]  /*1d90*/  @P0 EXIT ;  /* 0x000000000000094d */ /* 0x000fea0003800000 */
[----:B------:R-:W0:Y:S01]  /*1da0*/  I2F.U32.RP R8, R9 ;  /* 0x0000000900087306 */ /* 0x000e220000209000 */
[----:B------:R-:W-:Y:S01]  /*1db0*/  IADD3 R6, PT, PT, R0, R9, RZ ;  /* 0x0000000900067210 */ /* 0x000fe20007ffe0ff */
[----:B------:R-:W-:Y:S01]  /*1dc0*/  BSSY.RECONVERGENT B0, `(.L_x_19) ;  /* 0x0000037000007945 */ /* 0x000fe20003800200 */
[----:B------:R-:W-:Y:S01]  /*1dd0*/  ISETP.NE.U32.AND P2, PT, R9, RZ, PT ;  /* 0x000000ff0900720c */ /* 0x000fe20003f45070 */
[----:B------:R-:W-:Y:S01]  /*1de0*/  HFMA2 R13, -RZ, RZ, 0, 0 ;  /* 0x00000000ff0d7431 */ /* 0x000fe200000001ff */
[CC--:B------:R-:W-:Y:S02]  /*1df0*/  ISETP.GE.AND P0, PT, R6.reuse, R7.reuse, PT ;  /* 0x000000070600720c */ /* 0x0c0fe40003f06270 */
[----:B------:R-:W-:Y:S02]  /*1e00*/  VIMNMX R4, PT, PT, R6, R7, !PT ;  /* 0x0000000706047248 */ /* 0x000fe40007fe0100 */
[----:B------:R-:W-:-:S04]  /*1e10*/  SEL R5, RZ, 0x1, P0 ;  /* 0x00000001ff057807 */ /* 0x000fc80000000000 */
[----:B------:R-:W-:Y:S01]  /*1e20*/  IADD3 R4, PT, PT, R4, -R6, -R5 ;  /* 0x8000000604047210 */ /* 0x000fe20007ffe805 */
[----:B0-----:R-:W0:Y:S02]  /*1e30*/  MUFU.RCP R8, R8 ;  /* 0x0000000800087308 */ /* 0x001e240000001000 */
[----:B0-----:R-:W-:Y:S01]  /*1e40*/  IADD3 R2, PT, PT, R8, 0xffffffe, RZ ;  /* 0x0ffffffe08027810 */ /* 0x001fe20007ffe0ff */
[----:B------:R-:W-:-:S05]  /*1e50*/  IMAD R8, R9, UR4, RZ ;  /* 0x0000000409087c24 */ /* 0x000fca000f8e02ff */
[----:B------:R0:W1:Y:S02]  /*1e60*/  F2I.FTZ.U32.TRUNC.NTZ R3, R2 ;  /* 0x0000000200037305 */ /* 0x000064000021f000 */
[----:B0-----:R-:W-:Y:S02]  /*1e70*/  IMAD.MOV.U32 R2, RZ, RZ, RZ ;  /* 0x000000ffff027224 */ /* 0x001fe400078e00ff */
[----:B-1----:R-:W-:-:S04]  /*1e80*/  IMAD.MOV R10, RZ, RZ, -R3 ;  /* 0x000000ffff0a7224 */ /* 0x002fc800078e0a03 */
[----:B------:R-:W-:-:S04]  /*1e90*/  IMAD R11, R10, R9, RZ ;  /* 0x000000090a0b7224 */ /* 0x000fc800078e02ff */
[----:B------:R-:W-:-:S06]  /*1ea0*/  IMAD.HI.U32 R11, R3, R11, R2 ;  /* 0x0000000b030b7227 */ /* 0x000fcc00078e0002 */
        /* <DEDUP_REMOVED lines=16> */
[----:B------:R-:W-:Y:S02]  /*1fb0*/  LOP3.LUT R13, R3, 0xfffffffc, RZ, 0xc0, !PT ;  /* 0xfffffffc030d7812 */ /* 0x000fe400078ec0ff */
[----:B------:R-:W-:-:S03]  /*1fc0*/  MOV R23, R8 ;  /* 0x0000000800177202 */ /* 0x000fc60000000f00 */
[----:B------:R-:W-:Y:S02]  /*1fd0*/  IMAD.MOV R12, RZ, RZ, -R13 ;  /* 0x000000ffff0c7224 */ /* 0x000fe400078e0a0d */
[----:B------:R-:W1:Y:S01]  /*1fe0*/  LDC.64 R4, c[0x0][0x380] ;  /* 0x0000e000ff047b82 */ /* 0x000e620000000a00 */
[----:B0-----:R-:W-:-:S05]  /*1ff0*/  IADD3 R2, P1, PT, R10, 0x8, RZ ;  /* 0x000000080a027810 */ /* 0x001fca0007f3e0ff */
[----:B------:R-:W-:-:S08]  /*2000*/  IMAD.X R3, RZ, RZ, R11, P1 ;  /* 0x000000ffff037224 */ /* 0x000fd000008e060b */
.L_x_21:
        /* <DEDUP_REMOVED lines=14> */
[----:B------:R-:W-:Y:S01]  /*20f0*/  IMAD.IADD R0, R7, 0x1, R0 ;  /* 0x0000000107007824 */ /* 0x000fe200078e0200 */
[----:B------:R-:W-:Y:S01]  /*2100*/  ISETP.NE.AND P1, PT, R12, RZ, PT ;  /* 0x000000ff0c00720c */ /* 0x000fe20003f25270 */
[----:B--2---:R0:W-:-:S12]  /*2110*/  STG.E desc[UR6][R20.64], R22 ;  /* 0x0000001614007986 */ /* 0x0041d8000c101906 */
[----:B------:R-:W-:Y:S05]  /*2120*/  @P1 BRA `(.L_x_21) ;  /* 0xfffffffc00b81947 */ /* 0x000fea000383ffff */
.L_x_20:
[----:B------:R-:W-:Y:S05]  /*2130*/  BSYNC.RECONVERGENT B0 ;  /* 0x0000000000007941 */ /* 0x000fea0003800200 */
.L_x_19:
[----:B------:R-:W-:Y:S05]  /*2140*/  @!P0 EXIT ;  /* 0x000000000000894d */ /* 0x000fea0003800000 */
[----:B------:R-:W1:Y:S01]  /*2150*/  LDC.64 R10, c[0x0][0x380] ;  /* 0x0000e000ff0a7b82 */ /* 0x000e620000000a00 */
[----:B------:R-:W-:Y:S01]  /*2160*/  IMAD.IADD R13, R8, 0x1, R13 ;  /* 0x00000001080d7824 */ /* 0x000fe200078e020d */
[----:B------:R-:W-:-:S06]  /*2170*/  IADD3 R6, PT, PT, -R6, RZ, RZ ;  /* 0x000000ff06067210 */ /* 0x000fcc0007ffe1ff */
[----:B------:R-:W2:Y:S02]  /*2180*/  LDC.64 R4, c[0x0][0x388] ;  /* 0x0000e200ff047b82 */ /* 0x000ea40000000a00 */
.L_x_22:
        /* <DEDUP_REMOVED lines=11> */
.L_x_0:
[----:B------:R-:W-:-:S13]  /*2240*/  ISETP.GT.AND P0, PT, R0, 0x5, PT ;  /* 0x000000050000780c */ /* 0x000fda0003f04270 */
[----:B------:R-:W-:Y:S05]  /*2250*/  @P0 BRA `(.L_x_23) ;  /* 0x0000001000440947 */ /* 0x000fea0003800000 */
[----:B------:R-:W-:-:S05]  /*2260*/  VIADD R0, R0, 0xfffffffc ;  /* 0xfffffffc00007836 */ /* 0x000fca0000000000 */
[----:B------:R-:W-:-:S04]  /*2270*/  VIMNMX.U32 R0, PT, PT, R0, 0x2, PT ;  /* 0x0000000200007848 */ /* 0x000fc80003fe0000 */
[----:B------:R-:W-:-:S04]  /*2280*/  SHF.L.U32 R0, R0, 0x2, RZ ;  /* 0x0000000200007819 */ /* 0x000fc800000006ff */
[----:B------:R-:W0:Y:S02]  /*2290*/  LDC R2, c[0x2][R0+0x18] ;  /* 0x0080060000027b82 */ /* 0x000e240000000800 */
[----:B0-----:R-:W-:-:S04]  /*22a0*/  SHF.R.S32.HI R3, RZ, 0x1f, R2 ;  /* 0x0000001fff037819 */ /* 0x001fc80000011402 */
.L_x_56:
[----:B------:R-:W-:Y:S05]  /*22b0*/  BRX R2 -0x22c0                                (*"BRANCH_TARGETS .L_x_57,.L_x_58,.L_x_51"*) ;  /* 0xffffffdc02507949 */ /* 0x000fea000383ffff */
.L_x_58:
[----:B------:R-:W0:Y:S02]  /*22c0*/  LDC R0, c[0x0][0x398] ;  /* 0x0000e600ff007b82 */ /* 0x000e240000000800 */
[----:B0-----:R-:W-:-:S13]  /*22d0*/  ISETP.GE.AND P0, PT, R0, 0x2, PT ;  /* 0x000000020000780c */ /* 0x001fda0003f06270 */
[----:B------:R-:W-:Y:S05]  /*22e0*/  @!P0 EXIT ;  /* 0x000000000000894d */ /* 0x000fea0003800000 */
[----:B------:R-:W0:Y:S01]  /*22f0*/  S2R R8, SR_TID.X ;  /* 0x0000000000087919 */ /* 0x000e220000002100 */
[----:B------:R-:W1:Y:S01]  /*2300*/  S2UR UR4, SR_CTAID.X ;  /* 0x00000000000479c3 */ /* 0x000e620000002500 */
[----:B------:R-:W-:Y:S01]  /*2310*/  LEA.HI R11, R0, R0, RZ, 0x1 ;  /* 0x00000000000b7211 */ /* 0x000fe200078f08ff */
[----:B------:R-:W-:Y:S01]  /*2320*/  BSSY.RECONVERGENT B0, `(.L_x_24) ;  /* 0x0000034000007945 */ /* 0x000fe20003800200 */
[----:B------:R-:W-:Y:S02]  /*2330*/  HFMA2 R13, -RZ, RZ, 0, 0 ;  /* 0x00000000ff0d7431 */ /* 0x000fe400000001ff */
[----:B------:R-:W-:-:S05]  /*2340*/  SHF.R.S32.HI R11, RZ, 0x1, R11 ;  /* 0x00000001ff0b7819 */ /* 0x000fca000001140b */
[----:B0-----:R-:W-:-:S04]  /*2350*/  IMAD R5, R11, R8, RZ ;  /* 0x000000080b057224 */ /* 0x001fc800078e02ff */
[----:B-1----:R-:W-:-:S04]  /*2360*/  IMAD R10, R0, UR4, R5 ;  /* 0x00000004000a7c24 */ /* 0x002fc8000f8e0205 */
[----:B------:R-:W-:Y:S02]  /*2370*/  IMAD.IADD R3, R10, 0x1, R11 ;  /* 0x000000010a037824 */ /* 0x000fe400078e020b */
[----:B------:R-:W-:-:S03]  /*2380*/  IMAD.MOV.U32 R9, RZ, RZ, R10 ;  /* 0x000000ffff097224 */ /* 0x000fc600078e000a */
[----:B------:R-:W-:-:S04]  /*2390*/  VIADDMNMX R3, R10, 0x1, R3, !PT ;  /* 0x000000010a037846 */ /* 0x000fc80007800103 */
[C---:B------:R-:W-:Y:S01]  /*23a0*/  IADD3 R5, PT, PT, -R3.reuse, R5, RZ ;  /* 0x0000000503057210 */ /* 0x040fe20007ffe1ff */
[----:B------:R-:W-:-:S04]  /*23b0*/  IMAD.IADD R6, R3, 0x1, -R10 ;  /* 0x0000000103067824 */ /* 0x000fc800078e0a0a */
[----:B------:R-:W-:Y:S01]  /*23c0*/  IMAD R5, R0, UR4, R5 ;  /* 0x0000000400057c24 */ /* 0x000fe2000f8e0205 */
[----:B------:R-:W-:-:S04]  /*23d0*/  LOP3.LUT R12, R6, 0x3, RZ, 0xc0, !PT ;  /* 0x00000003060c7812 */ /* 0x000fc800078ec0ff */
[----:B------:R-:W-:Y:S02]  /*23e0*/  ISETP.GT.U32.AND P1, PT, R5, -0x4, PT ;  /* 0xfffffffc0500780c */ /* 0x000fe40003f24070 */
[----:B------:R-:W-:-:S11]  /*23f0*/  ISETP.NE.AND P0, PT, R12, RZ, PT ;  /* 0x000000ff0c00720c */ /* 0x000fd60003f05270 */
[----:B------:R-:W-:Y:S05]  /*2400*/  @P1 BRA `(.L_x_25) ;  /* 0x0000000000941947 */ /* 0x000fea0003800000 */
[----:B------:R-:W0:Y:S01]  /*2410*/  LDC.64 R4, c[0x0][0x380] ;  /* 0x0000e000ff047b82 */ /* 0x000e220000000a00 */
[----:B------:R-:W-:Y:S01]  /*2420*/  IMAD R7, R11, R8, R11 ;  /* 0x000000080b077224 */ /* 0x000fe200078e020b */
[----:B------:R-:W-:Y:S01]  /*2430*/  LOP3.LUT R13, R6, 0xfffffffc, RZ, 0xc0, !PT ;  /* 0xfffffffc060d7812 */ /* 0x000fe200078ec0ff */
[----:B------:R-:W-:Y:S01]  /*2440*/  IMAD.MOV.U32 R9, RZ, RZ, R10 ;  /* 0x000000ffff097224 */ /* 0x000fe200078e000a */
[----:B------:R-:W-:Y:S01]  /*2450*/  ISETP.NE.AND P2, PT, R8, RZ, PT ;  /* 0x000000ff0800720c */ /* 0x000fe20003f45270 */
[----:B------:R-:W-:Y:S01]  /*2460*/  IMAD R7, R0, UR4, R7 ;  /* 0x0000000400077c24 */ /* 0x000fe2000f8e0207 */
[----:B------:R-:W-:Y:S02]  /*2470*/  IADD3 R16, PT, PT, R10, -0x2, RZ ;  /* 0xfffffffe0a107810 */ /* 0x000fe40007ffe0ff */
[----:B------:R-:W1:Y:S01]  /*2480*/  LDC.64 R2, c[0x0][0x388] ;  /* 0x0000e200ff027b82 */ /* 0x000e620000000a00 */
[----:B------:R-:W-:Y:S01]  /*2490*/  IADD3 R17, PT, PT, -R13, RZ, RZ ;  /* 0x000000ff0d117210 */ /* 0x000fe20007ffe1ff */
[----:B------:R-:W-:-:S07]  /*24a0*/  VIADD R20, R7, 0x1 ;  /* 0x0000000107147836 */ /* 0x000fce0000000000 */
.L_x_26:
[----:B--2---:R-:W-:Y:S01]  /*24b0*/  IADD3 R23, PT, PT, R16, 0x1, RZ ;  /* 0x0000000110177810 */ /* 0x004fe20007ffe0ff */
[----:B------:R-:W-:-:S04]  /*24c0*/  @!P2 VIADD R23, R20, 0x2 ;  /* 0x000000021417a836 */ /* 0x000fc80000000000 */
[----:B-1----:R-:W-:-:S05]  /*24d0*/  IMAD.WIDE R22, R23, 0x4, R2 ;  /* 0x0000000417167825 */ /* 0x002fca00078e0202 */
[----:B------:R-:W2:Y:S01]  /*24e0*/  LDG.E R21, desc[UR6][R22.64] ;  /* 0x0000000616157981 */ /* 0x000ea2000c1e1900 */
[----:B------:R-:W-:-:S04]  /*24f0*/  IADD3 R7, PT, PT, R20, 0x1, RZ ;  /* 0x0000000114077810 */ /* 0x000fc80007ffe0ff */
[----:B------:R-:W-:Y:S01]  /*2500*/  SEL R15, R7, R16, !P2 ;  /* 0x00000010070f7207 */ /* 0x000fe20005000000 */
[----:B0-----:R-:W-:-:S04]  /*2510*/  IMAD.WIDE R6, R9, 0x4, R4 ;  /* 0x0000000409067825 */ /* 0x001fc800078e0204 */
[----:B------:R-:W-:-:S04]  /*2520*/  IMAD.WIDE R14, R15, 0x4, R2 ;  /* 0x000000040f0e7825 */ /* 0x000fc800078e0202 */
[----:B------:R-:W-:Y:S01]  /*2530*/  VIADD R19, R16, 0xffffffff ;  /* 0xffffffff10137836 */ /* 0x000fe20000000000 */
[----:B--2---:R2:W-:Y:S04]  /*2540*/  STG.E desc[UR6][R6.64], R21 ;  /* 0x0000001506007986 */ /* 0x0045e8000c101906 */
[----:B------:R-:W3:Y:S01]  /*2550*/  LDG.E R15, desc[UR6][R14.64] ;  /* 0x000000060e0f7981 */ /* 0x000ee2000c1e1900 */
[----:B------:R-:W-:-:S05]  /*2560*/  SEL R19, R20, R19, !P2 ;  /* 0x0000001314137207 */ /* 0x000fca0005000000 */
[----:B------:R-:W-:Y:S01]  /*2570*/  IMAD.WIDE R18, R19, 0x4, R2 ;  /* 0x0000000413127825 */ /* 0x000fe200078e0202 */
[----:B------:R-:W-:Y:S01]  /*2580*/  IADD3 R23, PT, PT, R16, -0x2, RZ ;  /* 0xfffffffe10177810 */ /* 0x000fe20007ffe0ff */
[----:B---3--:R2:W-:Y:S04]  /*2590*/  STG.E desc[UR6][R6.64+0x4], R15 ;  /* 0x0000040f06007986 */ /* 0x0085e8000c101906 */
[----:B------:R-:W3:Y:S01]  /*25a0*/  LDG.E R19, desc[UR6][R18.64] ;  /* 0x0000000612137981 */ /* 0x000ee2000c1e1900 */
[----:B------:R-:W-:-:S04]  /*25b0*/  @!P2 VIADD R23, R20, 0xffffffff ;  /* 0xffffffff1417a836 */ /* 0x000fc80000000000 */
[----:B------:R-:W-:Y:S01]  /*25c0*/  IMAD.WIDE R22, R23, 0x4, R2 ;  /* 0x0000000417167825 */ /* 0x000fe200078e0202 */
[----:B---3--:R2:W-:Y:S05]  /*25d0*/  STG.E desc[UR6][R6.64+0x8], R19 ;  /* 0x0000081306007986 */ /* 0x0085ea000c101906 */
[----:B------:R-:W3:Y:S01]  /*25e0*/  LDG.E R23, desc[UR6][R22.64] ;  /* 0x0000000616177981 */ /* 0x000ee2000c1e1900 */
[----:B------:R-:W-:Y:S01]  /*25f0*/  IADD3 R17, PT, PT, R17, 0x4, RZ ;  /* 0x0000000411117810 */ /* 0x000fe20007ffe0ff */
[----:B------:R-:W-:Y:S01]  /*2600*/  VIADD R9, R9, 0x4 ;  /* 0x0000000409097836 */ /* 0x000fe20000000000 */
[----:B------:R-:W-:Y:S01]  /*2610*/  IADD3 R20, PT, PT, R20, -0x4, RZ ;  /* 0xfffffffc14147810 */ /* 0x000fe20007ffe0ff */
[----:B------:R-:W-:Y:S01]  /*2620*/  VIADD R16, R16, 0xfffffffc ;  /* 0xfffffffc10107836 */ /* 0x000fe20000000000 */
[----:B------:R-:W-:Y:S01]  /*2630*/  ISETP.NE.AND P1, PT, R17, RZ, PT ;  /* 0x000000ff1100720c */ /* 0x000fe20003f25270 */
[----:B---3--:R2:W-:-:S12]  /*2640*/  STG.E desc[UR6][R6.64+0xc], R23 ;  /* 0x00000c1706007986 */ /* 0x0085d8000c101906 */
[----:B------:R-:W-:Y:S05]  /*2650*/  @P1 BRA `(.L_x_26) ;  /* 0xfffffffc00941947 */ /* 0x000fea000383ffff */
.L_x_25:
[----:B------:R-:W-:Y:S05]  /*2660*/  BSYNC.RECONVERGENT B0 ;  /* 0x0000000000007941 */ /* 0x000fea0003800200 */
.L_x_24:
[----:B------:R-:W-:Y:S05]  /*2670*/  @!P0 EXIT ;  /* 0x000000000000894d */ /* 0x000fea0003800000 */
[----:B------:R-:W0:Y:S01]  /*2680*/  LDC.64 R4, c[0x0][0x380] ;  /* 0x0000e000ff047b82 */ /* 0x000e220000000a00 */
[----:B------:R-:W-:Y:S01]  /*2690*/  IMAD R11, R11, R8, R11 ;  /* 0x000000080b0b7224 */ /* 0x000fe200078e020b */
[----:B------:R-:W-:Y:S02]  /*26a0*/  ISETP.NE.AND P1, PT, R8, RZ, PT ;  /* 0x000000ff0800720c */ /* 0x000fe40003f25270 */
[----:B------:R-:W-:Y:S01]  /*26b0*/  IADD3 R12, PT, PT, -R12, RZ, RZ ;  /* 0x000000ff0c0c7210 */ /* 0x000fe20007ffe1ff */
[----:B--2---:R-:W-:Y:S01]  /*26c0*/  IMAD R6, R0, UR4, R11 ;  /* 0x0000000400067c24 */ /* 0x004fe2000f8e020b */
[----:B------:R-:W-:Y:S02]  /*26d0*/  IADD3 R0, PT, PT, R10, -R13, RZ ;  /* 0x8000000d0a007210 */ /* 0x000fe40007ffe0ff */
[----:B------:R-:W1:Y:S01]  /*26e0*/  LDC.64 R2, c[0x0][0x388] ;  /* 0x0000e200ff027b82 */ /* 0x000e620000000a00 */
[----:B------:R-:W-:-:S07]  /*26f0*/  IMAD.IADD R13, R6, 0x1, -R13 ;  /* 0x00000001060d7824 */ /* 0x000fce00078e0a0d */
.L_x_27:
[----:B------:R-:W-:Y:S01]  /*2700*/  VIADD R0, R0, 0xffffffff ;  /* 0xffffffff00007836 */ /* 0x000fe20000000000 */
[----:B0-----:R-:W-:-:S04]  /*2710*/  IADD3 R7, PT, PT, R13, 0x3, RZ ;  /* 0x000000030d077810 */ /* 0x001fc80007ffe0ff */
[----:B------:R-:W-:-:S05]  /*2720*/  SEL R7, R7, R0, !P1 ;  /* 0x0000000007077207 */ /* 0x000fca0004800000 */
[----:B-1----:R-:W-:-:S06]  /*2730*/  IMAD.WIDE R6, R7, 0x4, R2 ;  /* 0x0000000407067825 */ /* 0x002fcc00078e0202 */
[----:B------:R-:W2:Y:S01]  /*2740*/  LDG.E R7, desc[UR6][R6.64] ;  /* 0x0000000606077981 */ /* 0x000ea2000c1e1900 */
[----:B------:R-:W-:Y:S02]  /*2750*/  VIADD R12, R12, 0x1 ;  /* 0x000000010c0c7836 */ /* 0x000fe40000000000 */
[----:B0-----:R-:W-:-:S03]  /*2760*/  IMAD.WIDE R10, R9, 0x4, R4 ;  /* 0x00000004090a7825 */ /* 0x001fc600078e0204 */
[----:B------:R-:W-:Y:S02]  /*2770*/  ISETP.NE.AND P0, PT, R12, RZ, PT ;  /* 0x000000ff0c00720c */ /* 0x000fe40003f05270 */
[----:B--2---:R0:W-:Y:S11]  /*2780*/  STG.E desc[UR6][R10.64], R7 ;  /* 0x000000070a007986 */ /* 0x0041f6000c101906 */
[----:B------:R-:W-:Y:S05]  /*2790*/  @!P0 EXIT ;  /* 0x000000000000894d */ /* 0x000fea0003800000 */
[----:B------:R-:W-:Y:S01]  /*27a0*/  IADD3 R9, PT, PT, R9, 0x1, RZ ;  /* 0x0000000109097810 */ /* 0x000fe20007ffe0ff */
[----:B------:R-:W-:Y:S01]  /*27b0*/  VIADD R13, R13, 0xffffffff ;  /* 0xffffffff0d0d7836 */ /* 0x000fe20000000000 */
[----:B------:R-:W-:Y:S06]  /*27c0*/  BRA `(.L_x_27) ;  /* 0xfffffffc00cc7947 */ /* 0x000fec000383ffff */
.L_x_57:
[----:B------:R-:W0:Y:S01]  /*27d0*/  S2R R3, SR_TID.X ;  /* 0x0000000000037919 */ /* 0x000e220000002100 */
[----:B------:R-:W1:Y:S01]  /*27e0*/  LDCU UR4, c[0x0][0x398] ;  /* 0x00007300ff0477ac */ /* 0x000e620008000800 */
[----:B------:R-:W2:Y:S01]  /*27f0*/  S2R R0, SR_CTAID.X ;  /* 0x0000000000007919 */ /* 0x000ea20000002500 */
[----:B------:R-:W3:Y:S01]  /*2800*/  LDCU UR5, c[0x0][0x398] ;  /* 0x00007300ff0577ac */ /* 0x000ee20008000800 */
[C---:B0-----:R-:W-:Y:S02]  /*2810*/  ISETP.NE.AND P0, PT, R3.reuse, RZ, PT ;  /* 0x000000ff0300720c */ /* 0x041fe40003f05270 */
[----:B--2---:R-:W-:-:S11]  /*2820*/  LEA R2, R3, R0, 0x5 ;  /* 0x0000000003027211 */ /* 0x004fd600078e28ff */
[----:B-1-3--:R-:W-:Y:S05]  /*2830*/  @!P0 BRA `(.L_x_28) ;  /* 0x0000000400688947 */ /* 0x00afea0003800000 */
        /* <DEDUP_REMOVED lines=9> */
[----:B------:R-:W-:Y:S02]  /*28d0*/  VIMNMX R6, PT, PT, R6, R3, !PT ;  /* 0x0000000306067248 */ /* 0x000fe40007fe0100 */
[----:B------:R-:W-:-:S04]  /*28e0*/  SEL R7, RZ, 0x1, P0 ;  /* 0x00000001ff077807 */ /* 0x000fc80000000000 */
[----:B------:R-:W-:Y:S01]  /*28f0*/  IADD3 R6, PT, PT, R6, -R3, -R7 ;  /* 0x8000000306067210 */ /* 0x000fe20007ffe807 */
[----:B0-----:R-:W0:Y:S02]  /*2900*/  MUFU.RCP R8, R8 ;  /* 0x0000000800087308 */ /* 0x001e240000001000 */
[----:B0-----:R-:W-:-:S06]  /*2910*/  VIADD R4, R8, 0xffffffe ;  /* 0x0ffffffe08047836 */ /* 0x001fcc0000000000 */
[----:B------:R0:W1:Y:S02]  /*2920*/  F2I.FTZ.U32.TRUNC.NTZ R5, R4 ;  /* 0x0000000400057305 */ /* 0x000064000021f000 */
[----:B0-----:R-:W-:Y:S02]  /*2930*/  MOV R4, RZ ;  /* 0x000000ff00047202 */ /* 0x001fe40000000f00 */
[----:B-1----:R-:W-:-:S05]  /*2940*/  IADD3 R10, PT, PT, RZ, -R5, RZ ;  /* 0x80000005ff0a7210 */ /* 0x002fca0007ffe0ff */
[----:B------:R-:W-:-:S04]  /*2950*/  IMAD R9, R10, R21, RZ ;  /* 0x000000150a097224 */ /* 0x000fc800078e02ff */
[----:B------:R-:W-:-:S06]  /*2960*/  IMAD.HI.U32 R9, R5, R9, R4 ;  /* 0x0000000905097227 */ /* 0x000fcc00078e0004 */
[----:B------:R-:W-:-:S04]  /*2970*/  IMAD.HI.U32 R4, R9, R6, RZ ;  /* 0x0000000609047227 */ /* 0x000fc800078e00ff */
[----:B------:R-:W-:-:S04]  /*2980*/  IMAD.MOV R3, RZ, RZ, -R4 ;  /* 0x000000ffff037224 */ /* 0x000fc800078e0a04 */
[----:B------:R-:W-:Y:S02]  /*2990*/  IMAD R6, R21, R3, R6 ;  /* 0x0000000315067224 */ /* 0x000fe400078e0206 */
[----:B------:R-:W-:-:S03]  /*29a0*/  IMAD.MOV.U32 R3, RZ, RZ, RZ ;  /* 0x000000ffff037224 */ /* 0x000fc600078e00ff */
        /* <DEDUP_REMOVED lines=13> */
[----:B------:R-:W-:Y:S01]  /*2a80*/  IADD3 R23, PT, PT, -R21, RZ, RZ ;  /* 0x000000ff15177210 */ /* 0x000fe20007ffe1ff */
[----:B------:R-:W-:Y:S01]  /*2a90*/  IMAD.IADD R28, R0, 0x1, -R21 ;  /* 0x00000001001c7824 */ /* 0x000fe200078e0a15 */
[----:B------:R-:W-:Y:S02]  /*2aa0*/  LOP3.LUT R3, R8, 0xfffffffc, RZ, 0xc0, !PT ;  /* 0xfffffffc08037812 */ /* 0x000fe400078ec0ff */
[C---:B------:R-:W-:Y:S01]  /*2ab0*/  LEA R22, R23.reuse, R0, 0x1 ;  /* 0x0000000017167211 */ /* 0x040fe200078e08ff */
[--C-:B------:R-:W-:Y:S01]  /*2ac0*/  IMAD R24, R23, 0x3, R0.reuse ;  /* 0x0000000317187824 */ /* 0x100fe200078e0200 */
[----:B------:R-:W-:Y:S01]  /*2ad0*/  IADD3 R25, PT, PT, -R3, RZ, RZ ;  /* 0x000000ff03197210 */ /* 0x000fe20007ffe1ff */
[----:B------:R-:W1:Y:S01]  /*2ae0*/  LDC.64 R4, c[0x0][0x388] ;  /* 0x0000e200ff047b82 */ /* 0x000e620000000a00 */
[----:B------:R-:W-:-:S07]  /*2af0*/  IMAD R26, R23, 0x4, R0 ;  /* 0x00000004171a7824 */ /* 0x000fce00078e0200 */
.L_x_31:
[----:B--2---:R-:W-:-:S04]  /*2b00*/  VIADD R17, R28, 0x20 ;  /* 0x000000201c117836 */ /* 0x004fc80000000000 */
[----:B-1----:R-:W-:-:S05]  /*2b10*/  IMAD.WIDE.U32 R16, R17, 0x4, R4 ;  /* 0x0000000411107825 */ /* 0x002fca00078e0004 */
[----:B------:R-:W2:Y:S01]  /*2b20*/  LDG.E R27, desc[UR6][R16.64] ;  /* 0x00000006101b7981 */ /* 0x000ea2000c1e1900 */
[----:B------:R-:W-:Y:S01]  /*2b30*/  IADD3 R11, PT, PT, R22, 0x20, RZ ;  /* 0x00000020160b7810 */ /* 0x000fe20007ffe0ff */
[----:B0-----:R-:W-:-:S04]  /*2b40*/  IMAD.WIDE R8, R2, 0x4, R6 ;  /* 0x0000000402087825 */ /* 0x001fc800078e0206 */
[----:B------:R-:W-:Y:S01]  /*2b50*/  IMAD.WIDE.U32 R10, R11, 0x4, R4 ;  /* 0x000000040b0a7825 */ /* 0x000fe200078e0004 */
[----:B--2---:R0:W-:Y:S05]  /*2b60*/  STG.E desc[UR6][R8.64], R27 ;  /* 0x0000001b08007986 */ /* 0x0041ea000c101906 */
[----:B------:R-:W2:Y:S01]  /*2b70*/  LDG.E R11, desc[UR6][R10.64] ;  /* 0x000000060a0b7981 */ /* 0x000ea2000c1e1900 */
[----:B------:R-:W-:Y:S02]  /*2b80*/  VIADD R15, R24, 0x20 ;  /* 0x00000020180f7836 */ /* 0x000fe40000000000 */
[----:B------:R-:W-:-:S04]  /*2b90*/  IMAD.WIDE R12, R21, 0x4, R8 ;  /* 0x00000004150c7825 */ /* 0x000fc800078e0208 */
[----:B------:R-:W-:Y:S01]  /*2ba0*/  IMAD.WIDE.U32 R14, R15, 0x4, R4 ;  /* 0x000000040f0e7825 */ /* 0x000fe200078e0004 */
[----:B------:R-:W-:Y:S01]  /*2bb0*/  IADD3 R19, PT, PT, R26, 0x20, RZ ;  /* 0x000000201a137810 */ /* 0x000fe20007ffe0ff */
[----:B--2---:R2:W-:Y:S04]  /*2bc0*/  STG.E desc[UR6][R12.64], R11 ;  /* 0x0000000b0c007986 */ /* 0x0045e8000c101906 */
[----:B------:R-:W3:Y:S01]  /*2bd0*/  LDG.E R15, desc[UR6][R14.64] ;  /* 0x000000060e0f7981 */ /* 0x000ee2000c1e1900 */
[----:B------:R-:W-:-:S04]  /*2be0*/  IMAD.WIDE R16, R21, 0x4, R12 ;  /* 0x0000000415107825 */ /* 0x000fc800078e020c */
[----:B------:R-:W-:Y:S01]  /*2bf0*/  IMAD.WIDE.U32 R18, R19, 0x4, R4 ;  /* 0x0000000413127825 */ /* 0x000fe200078e0004 */
[----:B---3--:R2:W-:Y:S05]  /*2c00*/  STG.E desc[UR6][R16.64], R15 ;  /* 0x0000000f10007986 */ /* 0x0085ea000c101906 */
[----:B------:R-:W3:Y:S01]  /*2c10*/  LDG.E R19, desc[UR6][R18.64] ;  /* 0x0000000612137981 */ /* 0x000ee2000c1e1900 */
[C---:B0-----:R-:W-:Y:S01]  /*2c20*/  IMAD.WIDE R8, R21.reuse, 0x4, R16 ;  /* 0x0000000415087825 */ /* 0x041fe200078e0210 */
[----:B------:R-:W-:Y:S02]  /*2c30*/  LEA R2, R21, R2, 0x2 ;  /* 0x0000000215027211 */ /* 0x000fe400078e10ff */
[----:B------:R-:W-:Y:S01]  /*2c40*/  LEA R24, R23, R24, 0x2 ;  /* 0x0000001817187211 */ /* 0x000fe200078e10ff */
[----:B------:R-:W-:Y:S01]  /*2c50*/  VIADD R25, R25, 0x4 ;  /* 0x0000000419197836 */ /* 0x000fe20000000000 */
[C---:B------:R-:W-:Y:S01]  /*2c60*/  LEA R28, R23.reuse, R28, 0x2 ;  /* 0x0000001c171c7211 */ /* 0x040fe200078e10ff */
[----:B------:R-:W-:-:S02]  /*2c70*/  IMAD R22, R23, 0x4, R22 ;  /* 0x0000000417167824 */ /* 0x000fc400078e0216 */
[----:B------:R-:W-:Y:S01]  /*2c80*/  IMAD R26, R23, 0x4, R26 ;  /* 0x00000004171a7824 */ /* 0x000fe200078e021a */
[----:B------:R-:W-:Y:S01]  /*2c90*/  ISETP.NE.AND P0, PT, R25, RZ, PT ;  /* 0x000000ff1900720c */ /* 0x000fe20003f05270 */
[----:B---3--:R2:W-:-:S12]  /*2ca0*/  STG.E desc[UR6][R8.64], R19 ;  /* 0x0000001308007986 */ /* 0x0085d8000c101906 */
[----:B------:R-:W-:Y:S05]  /*2cb0*/  @P0 BRA `(.L_x_31) ;  /* 0xfffffffc00900947 */ /* 0x000fea000383ffff */
.L_x_30:
[----:B------:R-:W-:Y:S05]  /*2cc0*/  BSYNC.RECONVERGENT B0 ;  /* 0x0000000000007941 */ /* 0x000fea0003800200 */
.L_x_29:
[----:B------:R-:W-:Y:S05]  /*2cd0*/  @!P1 EXIT ;  /* 0x000000000000994d */ /* 0x000fea0003800000 */
[----:B------:R-:W0:Y:S01]  /*2ce0*/  LDC.64 R6, c[0x0][0x380] ;  /* 0x0000e000ff067b82 */ /* 0x000e220000000a00 */
[----:B------:R-:W-:Y:S01]  /*2cf0*/  IMAD R3, R3, R21, R21 ;  /* 0x0000001503037224 */ /* 0x000fe200078e0215 */
[----:B------:R-:W-:-:S03]  /*2d00*/  IADD3 R20, PT, PT, -R20, RZ, RZ ;  /* 0x000000ff14147210 */ /* 0x000fc60007ffe1ff */
[----:B------:R-:W-:-:S03]  /*2d10*/  IMAD.IADD R0, R0, 0x1, -R3 ;  /* 0x0000000100007824 */ /* 0x000fc600078e0a03 */
[----:B------:R-:W1:Y:S04]  /*2d20*/  LDC.64 R4, c[0x0][0x388] ;  /* 0x0000e200ff047b82 */ /* 0x000e680000000a00 */
.L_x_32:
[----:B0-2---:R-:W-:-:S04]  /*2d30*/  VIADD R9, R0, 0x20 ;  /* 0x0000002000097836 */ /* 0x005fc80000000000 */
[----:B-1----:R-:W-:-:S06]  /*2d40*/  IMAD.WIDE.U32 R8, R9, 0x4, R4 ;  /* 0x0000000409087825 */ /* 0x002fcc00078e0004 */
[----:B------:R-:W2:Y:S01]  /*2d50*/  LDG.E R9, desc[UR6][R8.64] ;  /* 0x0000000608097981 */ /* 0x000ea2000c1e1900 */
[----:B------:R-:W-:Y:S01]  /*2d60*/  IADD3 R20, PT, PT, R20, 0x1, RZ ;  /* 0x0000000114147810 */ /* 0x000fe20007ffe0ff */
[----:B0-----:R-:W-:Y:S01]  /*2d70*/  IMAD.WIDE R10, R2, 0x4, R6 ;  /* 0x00000004020a7825 */ /* 0x001fe200078e0206 */
[----:B------:R-:W-:Y:S02]  /*2d80*/  IADD3 R0, PT, PT, R0, -UR4, RZ ;  /* 0x8000000400007c10 */ /* 0x000fe4000fffe0ff */
[----:B------:R-:W-:Y:S01]  /*2d90*/  ISETP.NE.AND P0, PT, R20, RZ, PT ;  /* 0x000000ff1400720c */ /* 0x000fe20003f05270 */
[----:B------:R-:W-:Y:S01]  /*2da0*/  VIADD R2, R2, UR4 ;  /* 0x0000000402027c36 */ /* 0x000fe20008000000 */
[----:B--2---:R0:W-:Y:S11]  /*2db0*/  STG.E desc[UR6][R10.64], R9 ;  /* 0x000000090a007986 */ /* 0x0041f6000c101906 */
[----:B------:R-:W-:Y:S05]  /*2dc0*/  @!P0 EXIT ;  /* 0x000000000000894d */ /* 0x000fea0003800000 */
[----:B------:R-:W-:Y:S05]  /*2dd0*/  BRA `(.L_x_32) ;  /* 0xfffffffc00d47947 */ /* 0x000fea000383ffff */
.L_x_28:
[----:B------:R-:W0:Y:S02]  /*2de0*/  LDC R21, c[0x0][0x398] ;  /* 0x0000e600ff157b82 */ /* 0x000e240000000800 */
[----:B0-----:R-:W-:-:S05]  /*2df0*/  IMAD.SHL.U32 R25, R21, 0x4, RZ ;  /* 0x0000000415197824 */ /* 0x001fca00078e00ff */
[----:B------:R-:W-:-:S13]  /*2e00*/  ISETP.GE.AND P0, PT, R2, R25, PT ;  /* 0x000000190200720c */ /* 0x000fda0003f06270 */
[----:B------:R-:W-:Y:S05]  /*2e10*/  @P0 EXIT ;  /* 0x000000000000094d */ /* 0x000fea0003800000 */
[----:B------:R-:W0:Y:S01]  /*2e20*/  I2F.U32.RP R7, R21 ;  /* 0x0000001500077306 */ /* 0x000e220000209000 */
[----:B------:R-:W-:Y:S01]  /*2e30*/  IADD3 R8, PT, PT, R2, R21, RZ ;  /* 0x0000001502087210 */ /* 0x000fe20007ffe0ff */
[----:B------:R-:W-:Y:S01]  /*2e40*/  BSSY.RECONVERGENT B0, `(.L_x_33) ;  /* 0x0000041000007945 */ /* 0x000fe20003800200 */
[----:B------:R-:W-:Y:S02]  /*2e50*/  ISETP.NE.U32.AND P2, PT, R21, RZ, PT ;  /* 0x000000ff1500720c */ /* 0x000fe40003f45070 */
[----:B------:R-:W-:Y:S02]  /*2e60*/  ISETP.GE.AND P0, PT, R8, R25, PT ;  /* 0x000000190800720c */ /* 0x000fe40003f06270 */
[----:B------:R-:W-:Y:S02]  /*2e70*/  VIMNMX R3, PT, PT, R25, R8, !PT ;  /* 0x0000000819037248 */ /* 0x000fe40007fe0100 */
[----:B------:R-:W-:Y:S01]  /*2e80*/  SEL R6, RZ, 0x1, P0 ;  /* 0x00000001ff067807 */ /* 0x000fe20000000000 */
[----:B0-----:R-:W0:Y:S02]  /*2e90*/  MUFU.RCP R7, R7 ;  /* 0x0000000700077308 */ /* 0x001e240000001000 */
[----:B0-----:R-:W-:-:S06]  /*2ea0*/  IADD3 R5, PT, PT, R7, 0xffffffe, RZ ;  /* 0x0ffffffe07057810 */ /* 0x001fcc0007ffe0ff */
[----:B------:R-:W0:Y:S02]  /*2eb0*/  F2I.FTZ.U32.TRUNC.NTZ R5, R5 ;  /* 0x0000000500057305 */ /* 0x000e24000021f000 */
[----:B0-----:R-:W-:-:S04]  /*2ec0*/  IMAD.MOV R4, RZ, RZ, -R5 ;  /* 0x000000ffff047224 */ /* 0x001fc800078e0a05 */
[----:B------:R-:W-:Y:S02]  /*2ed0*/  IMAD R9, R4, R21, RZ ;  /* 0x0000001504097224 */ /* 0x000fe400078e02ff */
[----:B------:R-:W-:-:S04]  /*2ee0*/  IMAD.MOV.U32 R4, RZ, RZ, RZ ;  /* 0x000000ffff047224 */ /* 0x000fc800078e00ff */
        /* <DEDUP_REMOVED lines=13> */
[----:B------:R-:W-:Y:S02]  /*2fc0*/  VIADD R8, R3, 0x1 ;  /* 0x0000000103087836 */ /* 0x000fe40000000000 */
[----:B------:R-:W-:-:S03]  /*2fd0*/  HFMA2 R3, -RZ, RZ, 0, 0 ;  /* 0x00000000ff037431 */ /* 0x000fc600000001ff */
[----:B------:R-:W-:-:S04]  /*2fe0*/  LOP3.LUT R20, R8, 0x3, RZ, 0xc0, !PT ;  /* 0x0000000308147812 */ /* 0x000fc800078ec0ff */
[----:B------:R-:W-:-:S03]  /*2ff0*/  ISETP.NE.AND P1, PT, R20, RZ, PT ;  /* 0x000000ff1400720c */ /* 0x000fc60003f25270 */
[----:B------:R-:W-:Y:S10]  /*3000*/  @!P0 BRA `(.L_x_34) ;  /* 0x0000000000908947 */ /* 0x000ff40003800000 */
[----:B------:R-:W0:Y:S01]  /*3010*/  LDC.64 R4, c[0x0][0x380] ;  /* 0x0000e000ff047b82 */ /* 0x000e220000000a00 */
[C---:B------:R-:W-:Y:S01]  /*3020*/  IADD3 R22, PT, PT, R21.reuse, -0x2, RZ ;  /* 0xfffffffe15167810 */ /* 0x040fe20007ffe0ff */
[C---:B------:R-:W-:Y:S01]  /*3030*/  VIADD R23, R21.reuse, 0xfffffffc ;  /* 0xfffffffc15177836 */ /* 0x040fe20000000000 */
[C---:B------:R-:W-:Y:S01]  /*3040*/  IADD3 R26, PT, PT, R21.reuse, -0x1, RZ ;  /* 0xffffffff151a7810 */ /* 0x040fe20007ffe0ff */
[----:B------:R-:W-:Y:S01]  /*3050*/  VIADD R24, R21, 0xfffffffd ;  /* 0xfffffffd15187836 */ /* 0x000fe20000000000 */
[----:B------:R-:W-:Y:S01]  /*3060*/  LOP3.LUT R3, R8, 0xfffffffc, RZ, 0xc0, !PT ;  /* 0xfffffffc08037812 */ /* 0x000fe200078ec0ff */
[-CC-:B------:R-:W-:Y:S02]  /*3070*/  IMAD R23, R23, R21.reuse, R0.reuse ;  /* 0x0000001517177224 */ /* 0x180fe400078e0200 */
[----:B------:R-:W1:Y:S01]  /*3080*/  LDC.64 R6, c[0x0][0x388] ;  /* 0x0000e200ff067b82 */ /* 0x000e620000000a00 */
[-CC-:B------:R-:W-:Y:S02]  /*3090*/  IMAD R22, R22, R21.reuse, R0.reuse ;  /* 0x0000001516167224 */ /* 0x180fe400078e0200 */
[----:B------:R-:W-:-:S02]  /*30a0*/  IMAD R24, R24, R21, R0 ;  /* 0x0000001518187224 */ /* 0x000fc400078e0200 */
[----:B------:R-:W-:Y:S02]  /*30b0*/  IMAD R26, R26, R21, R0 ;  /* 0x000000151a1a7224 */ /* 0x000fe400078e0200 */
[----:B------:R-:W-:-:S07]  /*30c0*/  IMAD.MOV R27, RZ, RZ, -R3 ;  /* 0x000000ffff1b7224 */ /* 0x000fce00078e0a03 */
.L_x_35:
[----:B-12---:R-:W-:-:S06]  /*30d0*/  IMAD.WIDE.U32 R28, R26, 0x4, R6 ;  /* 0x000000041a1c7825 */ /* 0x006fcc00078e0006 */
[----:B------:R-:W2:Y:S01]  /*30e0*/  LDG.E R29, desc[UR6][R28.64] ;  /* 0x000000061c1d7981 */ /* 0x000ea2000c1e1900 */
[----:B0-----:R-:W-:-:S04]  /*30f0*/  IMAD.WIDE R8, R2, 0x4, R4 ;  /* 0x0000000402087825 */ /* 0x001fc800078e0204 */
[----:B------:R-:W-:Y:S01]  /*3100*/  IMAD.WIDE.U32 R10, R22, 0x4, R6 ;  /* 0x00000004160a7825 */ /* 0x000fe200078e0006 */
[----:B--2---:R0:W-:Y:S05]  /*3110*/  STG.E desc[UR6][R8.64], R29 ;  /* 0x0000001d08007986 */ /* 0x0041ea000c101906 */
[----:B------:R-:W2:Y:S01]  /*3120*/  LDG.E R11, desc[UR6][R10.64] ;  /* 0x000000060a0b7981 */ /* 0x000ea2000c1e1900 */
[----:B------:R-:W-:-:S04]  /*3130*/  IMAD.WIDE R12, R21, 0x4, R8 ;  /* 0x00000004150c7825 */ /* 0x000fc800078e0208 */
[----:B------:R-:W-:Y:S01]  /*3140*/  IMAD.WIDE.U32 R14, R24, 0x4, R6 ;  /* 0x00000004180e7825 */ /* 0x000fe200078e0006 */
[----:B--2---:R2:W-:Y:S05]  /*3150*/  STG.E desc[UR6][R12.64], R11 ;  /* 0x0000000b0c007986 */ /* 0x0045ea000c101906 */
[----:B------:R-:W3:Y:S01]  /*3160*/  LDG.E R15, desc[UR6][R14.64] ;  /* 0x000000060e0f7981 */ /* 0x000ee2000c1e1900 */
[----:B------:R-:W-:-:S04]  /*3170*/  IMAD.WIDE R16, R21, 0x4, R12 ;  /* 0x0000000415107825 */ /* 0x000fc800078e020c */
[----:B------:R-:W-:Y:S01]  /*3180*/  IMAD.WIDE.U32 R18, R23, 0x4, R6 ;  /* 0x0000000417127825 */ /* 0x000fe200078e0006 */
[----:B---3--:R2:W-:Y:S05]  /*3190*/  STG.E desc[UR6][R16.64], R15 ;  /* 0x0000000f10007986 */ /* 0x0085ea000c101906 */
[----:B------:R-:W3:Y:S01]  /*31a0*/  LDG.E R19, desc[UR6][R18.64] ;  /* 0x0000000612137981 */ /* 0x000ee2000c1e1900 */
[----:B0-----:R-:W-:Y:S01]  /*31b0*/  IMAD.WIDE R28, R21, 0x4, R16 ;  /* 0x00000004151c7825 */ /* 0x001fe200078e0210 */
[----:B------:R-:W-:Y:S02]  /*31c0*/  IADD3 R27, PT, PT, R27, 0x4, RZ ;  /* 0x000000041b1b7810 */ /* 0x000fe40007ffe0ff */
[C---:B------:R-:W-:Y:S01]  /*31d0*/  IADD3 R23, PT, PT, -R25.reuse, R23, RZ ;  /* 0x0000001719177210 */ /* 0x040fe20007ffe1ff */
[----:B------:R-:W-:Y:S01]  /*31e0*/  IMAD.IADD R2, R25, 0x1, R2 ;  /* 0x0000000119027824 */ /* 0x000fe200078e0202 */
[----:B------:R-:W-:Y:S01]  /*31f0*/  ISETP.NE.AND P0, PT, R27, RZ, PT ;  /* 0x000000ff1b00720c */ /* 0x000fe20003f05270 */
[--C-:B------:R-:W-:Y:S01]  /*3200*/  IMAD.IADD R22, R22, 0x1, -R25.reuse ;  /* 0x0000000116167824 */ /* 0x100fe200078e0a19 */
[----:B------:R-:W-:Y:S01]  /*3210*/  IADD3 R24, PT, PT, -R25, R24, RZ ;  /* 0x0000001819187210 */ /* 0x000fe20007ffe1ff */
[----:B------:R-:W-:Y:S01]  /*3220*/  IMAD.IADD R26, R26, 0x1, -R25 ;  /* 0x000000011a1a7824 */ /* 0x000fe200078e0a19 */
[----:B---3--:R2:W-:Y:S09]  /*3230*/  STG.E desc[UR6][R28.64], R19 ;  /* 0x000000131c007986 */ /* 0x0085f2000c101906 */
[----:B------:R-:W-:Y:S05]  /*3240*/  @P0 BRA `(.L_x_35) ;  /* 0xfffffffc00a00947 */ /* 0x000fea000383ffff */
.L_x_34:
[----:B------:R-:W-:Y:S05]  /*3250*/  BSYNC.RECONVERGENT B0 ;  /* 0x0000000000007941 */ /* 0x000fea0003800200 */
.L_x_33:
[----:B------:R-:W-:Y:S05]  /*3260*/  @!P1 EXIT ;  /* 0x000000000000994d */ /* 0x000fea0003800000 */
[----:B------:R-:W0:Y:S01]  /*3270*/  LDC.64 R6, c[0x0][0x380] ;  /* 0x0000e000ff067b82 */ /* 0x000e220000000a00 */
[----:B------:R-:W-:Y:S01]  /*3280*/  LOP3.LUT R8, RZ, R3, RZ, 0x33, !PT ;  /* 0x00000003ff087212 */ /* 0x000fe200078e33ff */
[----:B------:R-:W-:-:S03]  /*3290*/  IMAD.MOV R20, RZ, RZ, -R20 ;  /* 0x000000ffff147224 */ /* 0x000fc600078e0a14 */
[----:B------:R-:W-:-:S03]  /*32a0*/  IADD3 R8, PT, PT, R8, R21, RZ ;  /* 0x0000001508087210 */ /* 0x000fc60007ffe0ff */
[----:B------:R-:W1:Y:S02]  /*32b0*/  LDC.64 R4, c[0x0][0x388] ;  /* 0x0000e200ff047b82 */ /* 0x000e640000000a00 */
[----:B------:R-:W-:-:S07]  /*32c0*/  IMAD R21, R8, R21, R0 ;  /* 0x0000001508157224 */ /* 0x000fce00078e0200 */
.L_x_36:
[----:B01----:R-:W-:-:S06]  /*32d0*/  IMAD.WIDE.U32 R8, R21, 0x4, R4 ;  /* 0x0000000415087825 */ /* 0x003fcc00078e0004 */
[----:B------:R-:W3:Y:S01]  /*32e0*/  LDG.E R9, desc[UR6][R8.64] ;  /* 0x0000000608097981 */ /* 0x000ee2000c1e1900 */
[----:B------:R-:W-:Y:S01]  /*32f0*/  IADD3 R20, PT, PT, R20, 0x1, RZ ;  /* 0x0000000114147810 */ /* 0x000fe20007ffe0ff */
[----:B0-2---:R-:W-:Y:S01]  /*3300*/  IMAD.WIDE R10, R2, 0x4, R6 ;  /* 0x00000004020a7825 */ /* 0x005fe200078e0206 */
[----:B------:R-:W-:Y:S02]  /*3310*/  IADD3 R21, PT, PT, R21, -UR5, RZ ;  /* 0x8000000515157c10 */ /* 0x000fe4000fffe0ff */
[----:B------:R-:W-:Y:S01]  /*3320*/  ISETP.NE.AND P0, PT, R20, RZ, PT ;  /* 0x000000ff1400720c */ /* 0x000fe20003f05270 */
[----:B------:R-:W-:Y:S01]  /*3330*/  VIADD R2, R2, UR5 ;  /* 0x0000000502027c36 */ /* 0x000fe20008000000 */
[----:B---3--:R0:W-:Y:S11]  /*3340*/  STG.E desc[UR6][R10.64], R9 ;  /* 0x000000090a007986 */ /* 0x0081f6000c101906 */
[----:B------:R-:W-:Y:S05]  /*3350*/  @!P0 EXIT ;  /* 0x000000000000894d */ /* 0x000fea0003800000 */
[----:B------:R-:W-:Y:S05]  /*3360*/  BRA `(.L_x_36) ;  /* 0xfffffffc00d87947 */ /* 0x000fea000383ffff */
.L_x_23:
[----:B------:R-:W-:-:S05]  /*3370*/  IMAD.MOV.U32 R3, RZ, RZ, -0x6 ;  /* 0xfffffffaff037424 */ /* 0x000fca00078e00ff */
[----:B------:R-:W-:-:S04]  /*3380*/  VIADDMNMX.U32 R0, R0, R3, 0x2, PT ;  /* 0x0000000200007446 */ /* 0x000fc80003800003 */
[----:B------:R-:W-:-:S04]  /*3390*/  SHF.L.U32 R0, R0, 0x2, RZ ;  /* 0x0000000200007819 */ /* 0x000fc800000006ff */
[----:B------:R-:W0:Y:S02]  /*33a0*/  LDC R2, c[0x2][R0+0x24] ;  /* 0x0080090000027b82 */ /* 0x000e240000000800 */
[----:B0-----:R-:W-:-:S04]  /*33b0*/  SHF.R.S32.HI R3, RZ, 0x1f, R2 ;  /* 0x0000001fff037819 */ /* 0x001fc80000011402 */
.L_x_60:
[----:B------:R-:W-:Y:S05]  /*33c0*/  BRX R2 -0x33d0                                (*"BRANCH_TARGETS .L_x_61,.L_x_62,.L_x_51"*) ;  /* 0xffffffcc020c7949 */ /* 0x000fea000383ffff */
.L_x_62:
[----:B------:R-:W0:Y:S01]  /*33d0*/  S2R R6, SR_TID.X ;  /* 0x0000000000067919 */ /* 0x000e220000002100 */
[----:B------:R-:W0:Y:S08]  /*33e0*/  S2UR UR4, SR_CTAID.X ;  /* 0x00000000000479c3 */ /* 0x000e300000002500 */
[----:B------:R-:W0:Y:S08]  /*33f0*/  LDC R5, c[0x0][0x398] ;  /* 0x0000e600ff057b82 */ /* 0x000e300000000800 */
[----:B------:R-:W1:Y:S01]  /*3400*/  LDC.64 R2, c[0x0][0x388] ;  /* 0x0000e200ff027b82 */ /* 0x000e620000000a00 */
[----:B0-----:R-:W-:-:S04]  /*3410*/  IMAD R0, R5, UR4, R6 ;  /* 0x0000000405007c24 */ /* 0x001fc8000f8e0206 */
[----:B------:R-:W-:-:S04]  /*3420*/  VIADD R5, R0, 0x12 ;  /* 0x0000001200057836 */ /* 0x000fc80000000000 */
[----:B-1----:R-:W-:Y:S01]  /*3430*/  IMAD.WIDE R2, R5, 0x4, R2 ;  /* 0x0000000405027825 */ /* 0x002fe200078e0202 */
[----:B------:R-:W0:Y:S05]  /*3440*/  LDC R7, c[0x0][0x360] ;  /* 0x0000d800ff077b82 */ /* 0x000e2a0000000800 */
[----:B------:R-:W2:Y:S03]  /*3450*/  LDG.E R2, desc[UR6][R2.64] ;  /* 0x0000000602027981 */ /* 0x000ea6000c1e1900 */
[----:B------:R-:W1:Y:S01]  /*3460*/  LDC.64 R4, c[0x0][0x380] ;  /* 0x0000e000ff047b82 */ /* 0x000e620000000a00 */
[----:B0-----:R-:W-:-:S04]  /*3470*/  IMAD R7, R7, UR4, R6 ;  /* 0x0000000407077c24 */ /* 0x001fc8000f8e0206 */
[----:B-1----:R-:W-:Y:S01]  /*3480*/  IMAD.WIDE R4, R7, 0x4, R4 ;  /* 0x0000000407047825 */ /* 0x002fe200078e0204 */
[----:B--2---:R-:W-:-:S04]  /*3490*/  LEA.HI R0, R2, R2, RZ, 0x1 ;  /* 0x0000000202007211 */ /* 0x004fc800078f08ff */
[----:B------:R-:W-:-:S05]  /*34a0*/  LEA.HI.SX32 R7, R0, 0x32, 0x1f ;  /* 0x0000003200077811 */ /* 0x000fca00078ffaff */
[----:B------:R-:W-:Y:S01]  /*34b0*/  STG.E desc[UR6][R4.64], R7 ;  /* 0x0000000704007986 */ /* 0x000fe2000c101906 */
[----:B------:R-:W-:Y:S05]  /*34c0*/  EXIT ;  /* 0x000000000000794d */ /* 0x000fea0003800000 */
.L_x_61:
[----:B------:R-:W0:Y:S08]  /*34d0*/  S2UR UR8, SR_CTAID.X ;  /* 0x00000000000879c3 */ /* 0x000e300000002500 */
[----:B------:R-:W1:Y:S01]  /*34e0*/  LDC R10, c[0x0][0x398] ;  /* 0x0000e600ff0a7b82 */ /* 0x000e620000000800 */
[----:B0-----:R-:W-:Y:S02]  /*34f0*/  ULOP3.LUT UR5, UR8, 0x1, URZ, 0xc0, !UPT ;  /* 0x0000000108057892 */ /* 0x001fe4000f8ec0ff */
[----:B------:R-:W-:-:S02]  /*3500*/  USHF.R.U32.HI UR4, URZ, 0x1, UR8 ;  /* 0x00000001ff047899 */ /* 0x000fc40008011608 */
[----:B------:R-:W-:Y:S01]  /*3510*/  UISETP.NE.U32.AND UP0, UPT, UR5, 0x1, UPT ;  /* 0x000000010500788c */ /* 0x000fe2000bf05070 */
[----:B-1----:R-:W-:-:S05]  /*3520*/  SHF.L.U32 R5, R10, 0x1, RZ ;  /* 0x000000010a057819 */ /* 0x002fca00000006ff */
[----:B------:R-:W-:-:S03]  /*3530*/  IMAD R0, R5, UR8, RZ ;  /* 0x0000000805007c24 */ /* 0x000fc6000f8e02ff */
[----:B------:R-:W-:Y:S05]  /*3540*/  BRA.U UP0, `(.L_x_37) ;  /* 0x0000000500887547 */ /* 0x000fea000b800000 */
[----:B------:R-:W-:-:S13]  /*3550*/  ISETP.GE.AND P0, PT, R10, 0x1, PT ;  /* 0x000000010a00780c */ /* 0x000fda0003f06270 */
[----:B------:R-:W-:Y:S05]  /*3560*/  @!P0 EXIT ;  /* 0x000000000000894d */ /* 0x000fea0003800000 */
[----:B------:R-:W-:Y:S01]  /*3570*/  VIADD R2, R0, 0x2 ;  /* 0x0000000200027836 */ /* 0x000fe20000000000 */
[----:B------:R-:W-:-:S04]  /*3580*/  LOP3.LUT R3, RZ, R0, RZ, 0x33, !PT ;  /* 0x00000000ff037212 */ /* 0x000fc800078e33ff */
[----:B------:R-:W-:Y:S01]  /*3590*/  VIADDMNMX R2, R0, R5, R2, !PT ;  /* 0x0000000500027246 */ /* 0x000fe20007800102 */
[----:B------:R-:W-:Y:S02]  /*35a0*/  IMAD R5, R10, UR4, RZ ;  /* 0x000000040a057c24 */ /* 0x000fe4000f8e02ff */
[----:B------:R-:W-:Y:S01]  /*35b0*/  IMAD.MOV.U32 R10, RZ, RZ, RZ ;  /* 0x000000ffff0a7224 */ /* 0x000fe200078e00ff */
[----:B------:R-:W-:-:S04]  /*35c0*/  IADD3 R2, PT, PT, R2, R3, RZ ;  /* 0x0000000302027210 */ /* 0x000fc80007ffe0ff */
[C---:B------:R-:W-:Y:S02]  /*35d0*/  LEA.HI R11, R2.reuse, 0x1, RZ, 0x1f ;  /* 0x00000001020b7811 */ /* 0x040fe400078ff8ff */
[----:B------:R-:W-:Y:S02]  /*35e0*/  ISETP.GE.U32.AND P1, PT, R2, 0x6, PT ;  /* 0x000000060200780c */ /* 0x000fe40003f26070 */
[----:B------:R-:W0:Y:S01]  /*35f0*/  LDC.64 R2, c[0x0][0x380] ;  /* 0x0000e000ff027b82 */ /* 0x000e220000000a00 */
[----:B------:R-:W-:-:S04]  /*3600*/  LOP3.LUT R4, R11, 0x3, RZ, 0xc0, !PT ;  /* 0x000000030b047812 */ /* 0x000fc800078ec0ff */
[----:B------:R-:W-:-:S06]  /*3610*/  ISETP.NE.AND P0, PT, R4, RZ, PT ;  /* 0x000000ff0400720c */ /* 0x000fcc0003f05270 */
[----:B------:R-:W-:Y:S07]  /*3620*/  @!P1 BRA `(.L_x_38) ;  /* 0x0000000000ec9947 */ /* 0x000fee0003800000 */
[----:B------:R-:W1:Y:S01]  /*3630*/  LDC.64 R8, c[0x0][0x388] ;  /* 0x0000e200ff087b82 */ /* 0x000e620000000a00 */
[----:B------:R-:W-:Y:S02]  /*3640*/  HFMA2 R6, -RZ, RZ, 0, 9.5367431640625e-07 ;  /* 0x00000010ff067431 */ /* 0x000fe400000001ff */
[----:B------:R-:W-:Y:S01]  /*3650*/  IMAD.MOV.U32 R7, RZ, RZ, 0x0 ;  /* 0x00000000ff077424 */ /* 0x000fe200078e00ff */
[----:B------:R-:W-:-:S04]  /*3660*/  LOP3.LUT R10, R11, 0xfffffffc, RZ, 0xc0, !PT ;  /* 0xfffffffc0b0a7812 */ /* 0x000fc800078ec0ff */
[----:B------:R-:W-:Y:S01]  /*3670*/  IADD3 R14, PT, PT, -R10, RZ, RZ ;  /* 0x000000ff0a0e7210 */ /* 0x000fe20007ffe1ff */
[----:B0-----:R-:W-:-:S04]  /*3680*/  IMAD.WIDE.U32 R6, R2, 0x1, R6 ;  /* 0x0000000102067825 */ /* 0x001fc800078e0006 */
[----:B------:R-:W-:Y:S02]  /*3690*/  IMAD.IADD R11, R7, 0x1, R3 ;  /* 0x00000001070b7824 */ /* 0x000fe400078e0203 */
[----:B-1----:R-:W-:-:S03]  /*36a0*/  IMAD.WIDE.U32 R8, R5, 0x4, R8 ;  /* 0x0000000405087825 */ /* 0x002fc600078e0008 */
[----:B------:R-:W-:-:S04]  /*36b0*/  IADD3 R8, P1, PT, R8, 0x8, RZ ;  /* 0x0000000808087810 */ /* 0x000fc80007f3e0ff */
[----:B------:R-:W-:-:S09]  /*36c0*/  IADD3.X R9, PT, PT, RZ, R9, RZ, P1, !PT ;  /* 0x00000009ff097210 */ /* 0x000fd20000ffe4ff */
.L_x_39:
[----:B--2---:R-:W2:Y:S01]  /*36d0*/  LDG.E R12, desc[UR6][R8.64+-0x8] ;  /* 0xfffff806080c7981 */ /* 0x004ea2000c1e1900 */
[----:B------:R-:W-:Y:S02]  /*36e0*/  IMAD.MOV.U32 R13, RZ, RZ, R11 ;  /* 0x000000ffff0d7224 */ /* 0x000fe400078e000b */
[----:B--2---:R-:W-:-:S04]  /*36f0*/  IMAD.SHL.U32 R12, R12, 0x2, RZ ;  /* 0x000000020c0c7824 */ /* 0x004fc800078e00ff */
[----:B------:R-:W-:-:S05]  /*3700*/  IMAD.HI R12, R12, 0x55555556, RZ ;  /* 0x555555560c0c7827 */ /* 0x000fca00078e02ff */
[----:B------:R-:W-:Y:S02]  /*3710*/  LEA.HI R15, R12, R12, RZ, 0x1 ;  /* 0x0000000c0c0f7211 */ /* 0x000fe400078f08ff */
[----:B------:R-:W-:Y:S02]  /*3720*/  MOV R12, R6 ;  /* 0x00000006000c7202 */ /* 0x000fe40000000f00 */
[----:B------:R-:W-:-:S03]  /*3730*/  IADD3 R15, PT, PT, R15, 0x14, RZ ;  /* 0x000000140f0f7810 */ /* 0x000fc60007ffe0ff */
[----:B------:R-:W-:-:S05]  /*3740*/  IMAD.WIDE R12, R0, 0x4, R12 ;  /* 0x00000004000c7825 */ /* 0x000fca00078e020c */
[----:B------:R0:W-:Y:S04]  /*3750*/  STG.E desc[UR6][R12.64+-0x10], R15 ;  /* 0xfffff00f0c007986 */ /* 0x0001e8000c101906 */
[----:B------:R-:W2:Y:S02]  /*3760*/  LDG.E R16, desc[UR6][R8.64+-0x8] ;  /* 0xfffff80608107981 */ /* 0x000ea4000c1e1900 */
[----:B--2---:R-:W-:-:S04]  /*3770*/  LEA.HI R16, R16, R16, RZ, 0x1 ;  /* 0x0000001010107211 */ /* 0x004fc800078f08ff */
[----:B------:R-:W-:-:S05]  /*3780*/  SHF.R.S32.HI R17, RZ, 0x1, R16 ;  /* 0x00000001ff117819 */ /* 0x000fca0000011410 */
[----:B------:R1:W-:Y:S04]  /*3790*/  STG.E desc[UR6][R12.64+-0xc], R17 ;  /* 0xfffff4110c007986 */ /* 0x0003e8000c101906 */
[----:B------:R-:W2:Y:S02]  /*37a0*/  LDG.E R16, desc[UR6][R8.64+-0x4] ;  /* 0xfffffc0608107981 */ /* 0x000ea4000c1e1900 */
[----:B--2---:R-:W-:-:S04]  /*37b0*/  IMAD.SHL.U32 R16, R16, 0x2, RZ ;  /* 0x0000000210107824 */ /* 0x004fc800078e00ff */
[----:B------:R-:W-:-:S05]  /*37c0*/  IMAD.HI R16, R16, 0x55555556, RZ ;  /* 0x5555555610107827 */ /* 0x000fca00078e02ff */
[----:B------:R-:W-:-:S04]  /*37d0*/  LEA.HI R16, R16, R16, RZ, 0x1 ;  /* 0x0000001010107211 */ /* 0x000fc800078f08ff */
[----:B------:R-:W-:-:S05]  /*37e0*/  IADD3 R19, PT, PT, R16, 0x14, RZ ;  /* 0x0000001410137810 */ /* 0x000fca0007ffe0ff */
[----:B------:R2:W-:Y:S04]  /*37f0*/  STG.E desc[UR6][R12.64+-0x8], R19 ;  /* 0xfffff8130c007986 */ /* 0x0005e8000c101906 */
[----:B0-----:R-:W3:Y:S02]  /*3800*/  LDG.E R15, desc[UR6][R8.64+-0x4] ;  /* 0xfffffc06080f7981 */ /* 0x001ee4000c1e1900 */
[----:B---3--:R-:W-:-:S04]  /*3810*/  LEA.HI R15, R15, R15, RZ, 0x1 ;  /* 0x0000000f0f0f7211 */ /* 0x008fc800078f08ff */
[----:B------:R-:W-:-:S05]  /*3820*/  SHF.R.S32.HI R15, RZ, 0x1, R15 ;  /* 0x00000001ff0f7819 */ /* 0x000fca000001140f */
[----:B------:R0:W-:Y:S04]  /*3830*/  STG.E desc[UR6][R12.64+-0x4], R15 ;  /* 0xfffffc0f0c007986 */ /* 0x0001e8000c101906 */
[----:B------:R-:W3:Y:S02]  /*3840*/  LDG.E R16, desc[UR6][R8.64] ;  /* 0x0000000608107981 */ /* 0x000ee4000c1e1900 */
[----:B---3--:R-:W-:-:S04]  /*3850*/  IMAD.SHL.U32 R16, R16, 0x2, RZ ;  /* 0x0000000210107824 */ /* 0x008fc800078e00ff */
[----:B------:R-:W-:-:S05]  /*3860*/  IMAD.HI R16, R16, 0x55555556, RZ ;  /* 0x5555555610107827 */ /* 0x000fca00078e02ff */
[----:B------:R-:W-:-:S04]  /*3870*/  LEA.HI R16, R16, R16, RZ, 0x1 ;  /* 0x0000001010107211 */ /* 0x000fc800078f08ff */
[----:B-1----:R-:W-:-:S05]  /*3880*/  IADD3 R17, PT, PT, R16, 0x14, RZ ;  /* 0x0000001410117810 */ /* 0x002fca0007ffe0ff */
[----:B------:R1:W-:Y:S04]  /*3890*/  STG.E desc[UR6][R12.64], R17 ;  /* 0x000000110c007986 */ /* 0x0003e8000c101906 */
[----:B------:R-:W3:Y:S02]  /*38a0*/  LDG.E R16, desc[UR6][R8.64] ;  /* 0x0000000608107981 */ /* 0x000ee4000c1e1900 */
[----:B---3--:R-:W-:-:S04]  /*38b0*/  LEA.HI R16, R16, R16, RZ, 0x1 ;  /* 0x0000001010107211 */ /* 0x008fc800078f08ff */
[----:B--2---:R-:W-:-:S05]  /*38c0*/  SHF.R.S32.HI R19, RZ, 0x1, R16 ;  /* 0x00000001ff137819 */ /* 0x004fca0000011410 */
[----:B------:R2:W-:Y:S04]  /*38d0*/  STG.E desc[UR6][R12.64+0x4], R19 ;  /* 0x000004130c007986 */ /* 0x0005e8000c101906 */
[----:B0-----:R-:W3:Y:S02]  /*38e0*/  LDG.E R15, desc[UR6][R8.64+0x4] ;  /* 0x00000406080f7981 */ /* 0x001ee4000c1e1900 */
[----:B---3--:R-:W-:-:S04]  /*38f0*/  IMAD.SHL.U32 R15, R15, 0x2, RZ ;  /* 0x000000020f0f7824 */ /* 0x008fc800078e00ff */
[----:B------:R-:W-:-:S05]  /*3900*/  IMAD.HI R15, R15, 0x55555556, RZ ;  /* 0x555555560f0f7827 */ /* 0x000fca00078e02ff */
[----:B------:R-:W-:-:S04]  /*3910*/  LEA.HI R15, R15, R15, RZ, 0x1 ;  /* 0x0000000f0f0f7211 */ /* 0x000fc800078f08ff */
[----:B------:R-:W-:-:S05]  /*3920*/  IADD3 R15, PT, PT, R15, 0x14, RZ ;  /* 0x000000140f0f7810 */ /* 0x000fca0007ffe0ff */
[----:B------:R2:W-:Y:S04]  /*3930*/  STG.E desc[UR6][R12.64+0x8], R15 ;  /* 0x0000080f0c007986 */ /* 0x0005e8000c101906 */
[----:B------:R0:W3:Y:S01]  /*3940*/  LDG.E R16, desc[UR6][R8.64+0x4] ;  /* 0x0000040608107981 */ /* 0x0000e2000c1e1900 */
[----:B------:R-:W-:Y:S02]  /*3950*/  VIADD R14, R14, 0x4 ;  /* 0x000000040e0e7836 */ /* 0x000fe40000000000 */
[----:B------:R-:W-:-:S03]  /*3960*/  VIADD R0, R0, 0x8 ;  /* 0x0000000800007836 */ /* 0x000fc60000000000 */
[----:B------:R-:W-:Y:S02]  /*3970*/  ISETP.NE.AND P1, PT, R14, RZ, PT ;  /* 0x000000ff0e00720c */ /* 0x000fe40003f25270 */
[----:B0-----:R-:W-:-:S04]  /*3980*/  IADD3 R8, P2, PT, R8, 0x10, RZ ;  /* 0x0000001008087810 */ /* 0x001fc80007f5e0ff */
[----:B------:R-:W-:Y:S02]  /*3990*/  IADD3.X R9, PT, PT, RZ, R9, RZ, P2, !PT ;  /* 0x00000009ff097210 */ /* 0x000fe400017fe4ff */
[----:B---3--:R-:W-:-:S04]  /*39a0*/  LEA.HI R16, R16, R16, RZ, 0x1 ;  /* 0x0000001010107211 */ /* 0x008fc800078f08ff */
[----:B-1----:R-:W-:-:S05]  /*39b0*/  SHF.R.S32.HI R17, RZ, 0x1, R16 ;  /* 0x00000001ff117819 */ /* 0x002fca0000011410 */
[----:B------:R2:W-:Y:S01]  /*39c0*/  STG.E desc[UR6][R12.64+0xc], R17 ;  /* 0x00000c110c007986 */ /* 0x0005e2000c101906 */
[----:B------:R-:W-:Y:S05]  /*39d0*/  @P1 BRA `(.L_x_39) ;  /* 0xfffffffc003c1947 */ /* 0x000fea000383ffff */
.L_x_38:
[----:B------:R-:W-:Y:S05]  /*39e0*/  @!P0 EXIT ;  /* 0x000000000000894d */ /* 0x000fea0003800000 */
[----:B------:R-:W1:Y:S01]  /*39f0*/  LDC.64 R6, c[0x0][0x388] ;  /* 0x0000e200ff067b82 */ /* 0x000e620000000a00 */
[----:B------:R-:W-:Y:S02]  /*3a00*/  IADD3 R5, PT, PT, R5, R10, RZ ;  /* 0x0000000a05057210 */ /* 0x000fe40007ffe0ff */
[----:B0-----:R-:W-:Y:S02]  /*3a10*/  IADD3 R2, P0, PT, R2, 0x4, RZ ;  /* 0x0000000402027810 */ /* 0x001fe40007f1e0ff */
[----:B------:R-:W-:-:S03]  /*3a20*/  IADD3 R8, PT, PT, -R4, RZ, RZ ;  /* 0x000000ff04087210 */ /* 0x000fc60007ffe1ff */
[----:B------:R-:W-:Y:S02]  /*3a30*/  IMAD.X R3, RZ, RZ, R3, P0 ;  /* 0x000000ffff037224 */ /* 0x000fe400000e0603 */
[----:B-1----:R-:W-:-:S07]  /*3a40*/  IMAD.WIDE.U32 R6, R5, 0x4, R6 ;  /* 0x0000000405067825 */ /* 0x002fce00078e0006 */
.L_x_40:
[----:B0-----:R-:W3:Y:S02]  /*3a50*/  LDG.E R4, desc[UR6][R6.64] ;  /* 0x0000000606047981 */ /* 0x001ee4000c1e1900 */
[----:B---3--:R-:W-:-:S04]  /*3a60*/  IMAD.SHL.U32 R4, R4, 0x2, RZ ;  /* 0x0000000204047824 */ /* 0x008fc800078e00ff */
[----:B------:R-:W-:-:S05]  /*3a70*/  IMAD.HI R4, R4, 0x55555556, RZ ;  /* 0x5555555604047827 */ /* 0x000fca00078e02ff */
[----:B------:R-:W-:Y:S01]  /*3a80*/  LEA.HI R9, R4, R4, RZ, 0x1 ;  /* 0x0000000404097211 */ /* 0x000fe200078f08ff */
[----:B------:R-:W-:-:S03]  /*3a90*/  IMAD.WIDE R4, R0, 0x4, R2 ;  /* 0x0000000400047825 */ /* 0x000fc600078e0202 */
[----:B------:R-:W-:-:S05]  /*3aa0*/  IADD3 R9, PT, PT, R9, 0x14, RZ ;  /* 0x0000001409097810 */ /* 0x000fca0007ffe0ff */
[----:B------:R0:W-:Y:S04]  /*3ab0*/  STG.E desc[UR6][R4.64+-0x4], R9 ;  /* 0xfffffc0904007986 */ /* 0x0001e8000c101906 */
[----:B------:R1:W3:Y:S01]  /*3ac0*/  LDG.E R10, desc[UR6][R6.64] ;  /* 0x00000006060a7981 */ /* 0x0002e2000c1e1900 */
[----:B------:R-:W-:Y:S02]  /*3ad0*/  VIADD R8, R8, 0x1 ;  /* 0x0000000108087836 */ /* 0x000fe40000000000 */
[----:B------:R-:W-:-:S03]  /*3ae0*/  VIADD R0, R0, 0x2 ;  /* 0x0000000200007836 */ /* 0x000fc60000000000 */
[----:B------:R-:W-:Y:S02]  /*3af0*/  ISETP.NE.AND P0, PT, R8, RZ, PT ;  /* 0x000000ff0800720c */ /* 0x000fe40003f05270 */
[----:B-1----:R-:W-:-:S04]  /*3b00*/  IADD3 R6, P1, PT, R6, 0x4, RZ ;  /* 0x0000000406067810 */ /* 0x002fc80007f3e0ff */
[----:B------:R-:W-:Y:S02]  /*3b10*/  IADD3.X R7, PT, PT, RZ, R7, RZ, P1, !PT ;  /* 0x00000007ff077210 */ /* 0x000fe40000ffe4ff */
[----:B---3--:R-:W-:-:S04]  /*3b20*/  LEA.HI R10, R10, R10, RZ, 0x1 ;  /* 0x0000000a0a0a7211 */ /* 0x008fc800078f08ff */
[----:B------:R-:W-:-:S05]  /*3b30*/  SHF.R.S32.HI R11, RZ, 0x1, R10 ;  /* 0x00000001ff0b7819 */ /* 0x000fca000001140a */
[----:B------:R0:W-:Y:S01]  /*3b40*/  STG.E desc[UR6][R4.64], R11 ;  /* 0x0000000b04007986 */ /* 0x0001e2000c101906 */
[----:B------:R-:W-:Y:S05]  /*3b50*/  @P0 BRA `(.L_x_40) ;  /* 0xfffffffc00bc0947 */ /* 0x000fea000383ffff */
[----:B------:R-:W-:Y:S05]  /*3b60*/  EXIT ;  /* 0x000000000000794d */ /* 0x000fea0003800000 */
.L_x_37:
[----:B------:R-:W-:-:S13]  /*3b70*/  ISETP.GE.AND P0, PT, R10, 0x1, PT ;  /* 0x000000010a00780c */ /* 0x000fda0003f06270 */
[----:B------:R-:W-:Y:S05]  /*3b80*/  @!P0 EXIT ;  /* 0x000000000000894d */ /* 0x000fea0003800000 */
[----:B------:R-:W-:Y:S01]  /*3b90*/  IADD3 R4, PT, PT, R0, 0x2, RZ ;  /* 0x0000000200047810 */ /* 0x000fe20007ffe0ff */
[----:B------:R-:W0:Y:S01]  /*3ba0*/  LDC.64 R2, c[0x0][0x380] ;  /* 0x0000e000ff027b82 */ /* 0x000e220000000a00 */
[----:B------:R-:W-:Y:S01]  /*3bb0*/  LOP3.LUT R7, RZ, R0, RZ, 0x33, !PT ;  /* 0x00000000ff077212 */ /* 0x000fe200078e33ff */
[----:B------:R-:W-:Y:S01]  /*3bc0*/  IMAD R10, R10, UR4, RZ ;  /* 0x000000040a0a7c24 */ /* 0x000fe2000f8e02ff */
[----:B------:R-:W-:Y:S02]  /*3bd0*/  VIADDMNMX R4, R0, R5, R4, !PT ;  /* 0x0000000500047246 */ /* 0x000fe40007800104 */
[----:B------:R-:W-:-:S03]  /*3be0*/  MOV R9, RZ ;  /* 0x000000ff00097202 */ /* 0x000fc60000000f00 */
[----:B------:R-:W-:-:S05]  /*3bf0*/  IMAD.IADD R4, R4, 0x1, R7 ;  /* 0x0000000104047824 */ /* 0x000fca00078e0207 */
[C---:B------:R-:W-:Y:S02]  /*3c00*/  ISETP.GE.U32.AND P0, PT, R4.reuse, 0x6, PT ;  /* 0x000000060400780c */ /* 0x040fe40003f06070 */
[----:B------:R-:W-:-:S04]  /*3c10*/  LEA.HI R4, R4, 0x1, RZ, 0x1f ;  /* 0x0000000104047811 */ /* 0x000fc800078ff8ff */
[----:B------:R-:W-:-:S07]  /*3c20*/  LOP3.LUT R8, R4, 0x3, RZ, 0xc0, !PT ;  /* 0x0000000304087812 */ /* 0x000fce00078ec0ff */
[----:B------:R-:W-:Y:S05]  /*3c30*/  @!P0 BRA `(.L_x_41) ;  /* 0x0000000800f88947 */ /* 0x000fea0003800000 */
[----:B------:R-:W1:Y:S01]  /*3c40*/  LDC.64 R6, c[0x0][0x388] ;  /* 0x0000e200ff067b82 */ /* 0x000e620000000a00 */
[----:B------:R-:W-:Y:S01]  /*3c50*/  LOP3.LUT R9, R4, 0xfffffffc, RZ, 0xc0, !PT ;  /* 0xfffffffc04097812 */ /* 0x000fe200078ec0ff */
[----:B------:R-:W-:Y:S02]  /*3c60*/  HFMA2 R5, -RZ, RZ, 0, 0 ;  /* 0x00000000ff057431 */ /* 0x000fe400000001ff */
[----:B------:R-:W-:Y:S02]  /*3c70*/  IMAD.MOV.U32 R4, RZ, RZ, 0x10 ;  /* 0x00000010ff047424 */ /* 0x000fe400078e00ff */
[----:B------:R-:W-:-:S05]  /*3c80*/  IMAD.MOV R11, RZ, RZ, -R9 ;  /* 0x000000ffff0b7224 */ /* 0x000fca00078e0a09 */
[----:B------:R-:W-:Y:S01]  /*3c90*/  ISETP.GE.AND P0, PT, R11, RZ, PT ;  /* 0x000000ff0b00720c */ /* 0x000fe20003f06270 */
[----:B0-----:R-:W-:-:S05]  /*3ca0*/  IMAD.WIDE.U32 R4, R2, 0x1, R4 ;  /* 0x0000000102047825 */ /* 0x001fca00078e0004 */
[----:B------:R-:W-:Y:S01]  /*3cb0*/  IADD3 R5, PT, PT, R5, R3, RZ ;  /* 0x0000000305057210 */ /* 0x000fe20007ffe0ff */
[----:B-1----:R-:W-:-:S03]  /*3cc0*/  IMAD.WIDE.U32 R6, R10, 0x4, R6 ;  /* 0x000000040a067825 */ /* 0x002fc600078e0006 */
[----:B------:R-:W-:-:S05]  /*3cd0*/  IADD3 R6, P1, PT, R6, 0x8, RZ ;  /* 0x0000000806067810 */ /* 0x000fca0007f3e0ff */
[----:B------:R-:W-:Y:S01]  /*3ce0*/  IMAD.X R7, RZ, RZ, R7, P1 ;  /* 0x000000ffff077224 */ /* 0x000fe200008e0607 */
[----:B------:R-:W-:Y:S07]  /*3cf0*/  @P0 BRA `(.L_x_42) ;  /* 0x00000008005c0947 */ /* 0x000fee0003800000 */
[----:B------:R-:W-:Y:S02]  /*3d00*/  IADD3 R12, PT, PT, -R11, RZ, RZ ;  /* 0x000000ff0b0c7210 */ /* 0x000fe40007ffe1ff */
[----:B------:R-:W-:Y:S02]  /*3d10*/  PLOP3.LUT P0, PT, PT, PT, PT, 0x80, 0x8 ;  /* 0x000000000008781c */ /* 0x000fe40003f0f070 */
[----:B------:R-:W-:-:S13]  /*3d20*/  ISETP.GT.AND P1, PT, R12, 0xc, PT ;  /* 0x0000000c0c00780c */ /* 0x000fda0003f24270 */
[----:B------:R-:W-:Y:S05]  /*3d30*/  @!P1 BRA `(.L_x_43) ;  /* 0x0000000400789947 */ /* 0x000fea0003800000 */
[----:B------:R-:W-:-:S13]  /*3d40*/  PLOP3.LUT P0, PT, PT, PT, PT, 0x8, 0x80 ;  /* 0x000000000080781c */ /* 0x000fda0003f0e170 */
.L_x_44:
[----:B----4-:R-:W2:Y:S01]  /*3d50*/  LDG.E R15, desc[UR6][R6.64+-0x8] ;  /* 0xfffff806060f7981 */ /* 0x010ea2000c1e1900 */
[----:B------:R-:W-:-:S04]  /*3d60*/  IMAD.WIDE R12, R0, 0x4, R4 ;  /* 0x00000004000c7825 */ /* 0x000fc800078e0204 */
[----:B--2---:R-:W-:Y:S01]  /*3d70*/  IMAD.HI R14, R15, 0x55555556, RZ ;  /* 0x555555560f0e7827 */ /* 0x004fe200078e02ff */
[----:B------:R-:W-:Y:S04]  /*3d80*/  STG.E desc[UR6][R12.64+-0x10], R15 ;  /* 0xfffff00f0c007986 */ /* 0x000fe8000c101906 */
[----:B------:R-:W-:-:S05]  /*3d90*/  LEA.HI R17, R14, R14, RZ, 0x1 ;  /* 0x0000000e0e117211 */ /* 0x000fca00078f08ff */
[----:B------:R0:W-:Y:S04]  /*3da0*/  STG.E desc[UR6][R12.64+-0xc], R17 ;  /* 0xfffff4110c007986 */ /* 0x0001e8000c101906 */
[----:B------:R-:W2:Y:S02]  /*3db0*/  LDG.E R19, desc[UR6][R6.64+-0x4] ;  /* 0xfffffc0606137981 */ /* 0x000ea4000c1e1900 */
[----:B--2---:R-:W-:Y:S02]  /*3dc0*/  IMAD.HI R14, R19, 0x55555556, RZ ;  /* 0x55555556130e7827 */ /* 0x004fe400078e02ff */
[----:B------:R1:W-:Y:S03]  /*3dd0*/  STG.E desc[UR6][R12.64+-0x8], R19 ;  /* 0xfffff8130c007986 */ /* 0x0003e6000c101906 */
[----:B------:R-:W-:-:S05]  /*3de0*/  LEA.HI R21, R14, R14, RZ, 0x1 ;  /* 0x0000000e0e157211 */ /* 0x000fca00078f08ff */
[----:B------:R2:W-:Y:S04]  /*3df0*/  STG.E desc[UR6][R12.64+-0x4], R21 ;  /* 0xfffffc150c007986 */ /* 0x0005e8000c101906 */
[----:B------:R-:W3:Y:S02]  /*3e00*/  LDG.E R23, desc[UR6][R6.64] ;  /* 0x0000000606177981 */ /* 0x000ee4000c1e1900 */
[----:B---3--:R-:W-:Y:S02]  /*3e10*/  IMAD.HI R14, R23, 0x55555556, RZ ;  /* 0x55555556170e7827 */ /* 0x008fe400078e02ff */
[----:B------:R3:W-:Y:S03]  /*3e20*/  STG.E desc[UR6][R12.64], R23 ;  /* 0x000000170c007986 */ /* 0x0007e6000c101906 */
[----:B------:R-:W-:-:S05]  /*3e30*/  LEA.HI R25, R14, R14, RZ, 0x1 ;  /* 0x0000000e0e197211 */ /* 0x000fca00078f08ff */
[----:B------:R-:W-:Y:S04]  /*3e40*/  STG.E desc[UR6][R12.64+0x4], R25 ;  /* 0x000004190c007986 */ /* 0x000fe8000c101906 */
[----:B0-----:R-:W4:Y:S02]  /*3e50*/  LDG.E R17, desc[UR6][R6.64+0x4] ;  /* 0x0000040606117981 */ /* 0x001f24000c1e1900 */
[----:B----4-:R-:W-:Y:S02]  /*3e60*/  IMAD.HI R14, R17, 0x55555556, RZ ;  /* 0x55555556110e7827 */ /* 0x010fe400078e02ff */
[----:B------:R0:W-:Y:S03]  /*3e70*/  STG.E desc[UR6][R12.64+0x8], R17 ;  /* 0x000008110c007986 */ /* 0x0001e6000c101906 */
[----:B------:R-:W-:-:S05]  /*3e80*/  LEA.HI R27, R14, R14, RZ, 0x1 ;  /* 0x0000000e0e1b7211 */ /* 0x000fca00078f08ff */
[----:B------:R4:W-:Y:S04]  /*3e90*/  STG.E desc[UR6][R12.64+0xc], R27 ;  /* 0x00000c1b0c007986 */ /* 0x0009e8000c101906 */
[----:B-1----:R-:W5:Y:S01]  /*3ea0*/  LDG.E R19, desc[UR6][R6.64+0x8] ;  /* 0x0000080606137981 */ /* 0x002f62000c1e1900 */
[----:B------:R-:W-:-:S04]  /*3eb0*/  VIADD R15, R0, 0x8 ;  /* 0x00000008000f7836 */ /* 0x000fc80000000000 */
[----:B------:R-:W-:-:S04]  /*3ec0*/  IMAD.WIDE R14, R15, 0x4, R4 ;  /* 0x000000040f0e7825 */ /* 0x000fc800078e0204 */
[----:B-----5:R-:W-:Y:S01]  /*3ed0*/  IMAD.HI R16, R19, 0x55555556, RZ ;  /* 0x5555555613107827 */ /* 0x020fe200078e02ff */
[----:B------:R1:W-:Y:S04]  /*3ee0*/  STG.E desc[UR6][R14.64+-0x10], R19 ;  /* 0xfffff0130e007986 */ /* 0x0003e8000c101906 */
[----:B--2---:R-:W-:-:S05]  /*3ef0*/  LEA.HI R21, R16, R16, RZ, 0x1 ;  /* 0x0000001010157211 */ /* 0x004fca00078f08ff */
[----:B------:R2:W-:Y:S04]  /*3f00*/  STG.E desc[UR6][R14.64+-0xc], R21 ;  /* 0xfffff4150e007986 */ /* 0x0005e8000c101906 */
[----:B---3--:R-:W3:Y:S02]  /*3f10*/  LDG.E R23, desc[UR6][R6.64+0xc] ;  /* 0x00000c0606177981 */ /* 0x008ee4000c1e1900 */
[----:B---3--:R-:W-:Y:S02]  /*3f20*/  IMAD.HI R16, R23, 0x55555556, RZ ;  /* 0x5555555617107827 */ /* 0x008fe400078e02ff */
[----:B------:R-:W-:Y:S03]  /*3f30*/  STG.E desc[UR6][R14.64+-0x8], R23 ;  /* 0xfffff8170e007986 */ /* 0x000fe6000c101906 */
[----:B0-----:R-:W-:-:S05]  /*3f40*/  LEA.HI R17, R16, R16, RZ, 0x1 ;  /* 0x0000001010117211 */ /* 0x001fca00078f08ff */
[----:B------:R0:W-:Y:S04]  /*3f50*/  STG.E desc[UR6][R14.64+-0x4], R17 ;  /* 0xfffffc110e007986 */ /* 0x0001e8000c101906 */
[----:B------:R-:W4:Y:S02]  /*3f60*/  LDG.E R25, desc[UR6][R6.64+0x10] ;  /* 0x0000100606197981 */ /* 0x000f24000c1e1900 */
[----:B----4-:R-:W-:Y:S02]  /*3f70*/  IMAD.HI R12, R25, 0x55555556, RZ ;  /* 0x55555556190c7827 */ /* 0x010fe400078e02ff */
[----:B------:R3:W-:Y:S03]  /*3f80*/  STG.E desc[UR6][R14.64], R25 ;  /* 0x000000190e007986 */ /* 0x0007e6000c101906 */
[----:B------:R-:W-:-:S05]  /*3f90*/  LEA.HI R27, R12, R12, RZ, 0x1 ;  /* 0x0000000c0c1b7211 */ /* 0x000fca00078f08ff */
[----:B------:R-:W-:Y:S04]  /*3fa0*/  STG.E desc[UR6][R14.64+0x4], R27 ;  /* 0x0000041b0e007986 */ /* 0x000fe8000c101906 */
[----:B-1----:R-:W4:Y:S02]  /*3fb0*/  LDG.E R19, desc[UR6][R6.64+0x14] ;  /* 0x0000140606137981 */ /* 0x002f24000c1e1900 */
[----:B----4-:R-:W-:Y:S02]  /*3fc0*/  IMAD.HI R12, R19, 0x55555556, RZ ;  /* 0x55555556130c7827 */ /* 0x010fe400078e02ff */
[----:B------:R1:W-:Y:S03]  /*3fd0*/  STG.E desc[UR6][R14.64+0x8], R19 ;  /* 0x000008130e007986 */ /* 0x0003e6000c101906 */
[----:B--2---:R-:W-:-:S05]  /*3fe0*/  LEA.HI R21, R12, R12, RZ, 0x1 ;  /* 0x0000000c0c157211 */ /* 0x004fca00078f08ff */
[----:B------:R2:W-:Y:S04]  /*3ff0*/  STG.E desc[UR6][R14.64+0xc], R21 ;  /* 0x00000c150e007986 */ /* 0x0005e8000c101906 */
[----:B0-----:R-:W4:Y:S01]  /*4000*/  LDG.E R17, desc[UR6][R6.64+0x18] ;  /* 0x0000180606117981 */ /* 0x001f22000c1e1900 */
[----:B------:R-:W-:-:S05]  /*4010*/  IADD3 R13, PT, PT, R0, 0x10, RZ ;  /* 0x00000010000d7810 */ /* 0x000fca0007ffe0ff */
[----:B------:R-:W-:-:S04]  /*4020*/  IMAD.WIDE R12, R13, 0x4, R4 ;  /* 0x000000040d0c7825 */ /* 0x000fc800078e0204 */
[----:B----4-:R-:W-:Y:S01]  /*4030*/  IMAD.HI R16, R17, 0x55555556, RZ ;  /* 0x5555555611107827 */ /* 0x010fe200078e02ff */
[----:B------:R0:W-:Y:S04]  /*4040*/  STG.E desc[UR6][R12.64+-0x10], R17 ;  /* 0xfffff0110c007986 */ /* 0x0001e8000c101906 */
[----:B------:R-:W-:-:S05]  /*4050*/  LEA.HI R23, R16, R16, RZ, 0x1 ;  /* 0x0000001010177211 */ /* 0x000fca00078f08ff */
[----:B------:R4:W-:Y:S04]  /*4060*/  STG.E desc[UR6][R12.64+-0xc], R23 ;  /* 0xfffff4170c007986 */ /* 0x0009e8000c101906 */
[----:B---3--:R-:W3:Y:S02]  /*4070*/  LDG.E R25, desc[UR6][R6.64+0x1c] ;  /* 0x00001c0606197981 */ /* 0x008ee4000c1e1900 */
[----:B---3--:R-:W-:Y:S02]  /*4080*/  IMAD.HI R16, R25, 0x55555556, RZ ;  /* 0x5555555619107827 */ /* 0x008fe400078e02ff */
[----:B------:R-:W-:Y:S03]  /*4090*/  STG.E desc[UR6][R12.64+-0x8], R25 ;  /* 0xfffff8190c007986 */ /* 0x000fe6000c101906 */
[----:B-1----:R-:W-:-:S05]  /*40a0*/  LEA.HI R19, R16, R16, RZ, 0x1 ;  /* 0x0000001010137211 */ /* 0x002fca00078f08ff */
[----:B------:R1:W-:Y:S04]  /*40b0*/  STG.E desc[UR6][R12.64+-0x4], R19 ;  /* 0xfffffc130c007986 */ /* 0x0003e8000c101906 */
[----:B--2---:R-:W2:Y:S02]  /*40c0*/  LDG.E R21, desc[UR6][R6.64+0x20] ;  /* 0x0000200606157981 */ /* 0x004ea4000c1e1900 */
[----:B--2---:R-:W-:Y:S02]  /*40d0*/  IMAD.HI R14, R21, 0x55555556, RZ ;  /* 0x55555556150e7827 */ /* 0x004fe400078e02ff */
[----:B------:R2:W-:Y:S03]  /*40e0*/  STG.E desc[UR6][R12.64], R21 ;  /* 0x000000150c007986 */ /* 0x0005e6000c101906 */
[----:B------:R-:W-:-:S05]  /*40f0*/  LEA.HI R27, R14, R14, RZ, 0x1 ;  /* 0x0000000e0e1b7211 */ /* 0x000fca00078f08ff */
[----:B------:R-:W-:Y:S04]  /*4100*/  STG.E desc[UR6][R12.64+0x4], R27 ;  /* 0x0000041b0c007986 */ /* 0x000fe8000c101906 */
[----:B0-----:R-:W3:Y:S02]  /*4110*/  LDG.E R17, desc[UR6][R6.64+0x24] ;  /* 0x0000240606117981 */ /* 0x001ee4000c1e1900 */
[----:B---3--:R-:W-:Y:S02]  /*4120*/  IMAD.HI R14, R17, 0x55555556, RZ ;  /* 0x55555556110e7827 */ /* 0x008fe400078e02ff */
[----:B------:R0:W-:Y:S03]  /*4130*/  STG.E desc[UR6][R12.64+0x8], R17 ;  /* 0x000008110c007986 */ /* 0x0001e6000c101906 */
[----:B----4-:R-:W-:-:S05]  /*4140*/  LEA.HI R23, R14, R14, RZ, 0x1 ;  /* 0x0000000e0e177211 */ /* 0x010fca00078f08ff */
[----:B------:R3:W-:Y:S04]  /*4150*/  STG.E desc[UR6][R12.64+0xc], R23 ;  /* 0x00000c170c007986 */ /* 0x0007e8000c101906 */
[----:B-1----:R-:W4:Y:S01]  /*4160*/  LDG.E R19, desc[UR6][R6.64+0x28] ;  /* 0x0000280606137981 */ /* 0x002f22000c1e1900 */
[----:B------:R-:W-:-:S04]  /*4170*/  VIADD R15, R0, 0x18 ;  /* 0x00000018000f7836 */ /* 0x000fc80000000000 */
[----:B------:R-:W-:-:S04]  /*4180*/  IMAD.WIDE R14, R15, 0x4, R4 ;  /* 0x000000040f0e7825 */ /* 0x000fc800078e0204 */
[----:B----4-:R-:W-:Y:S01]  /*4190*/  IMAD.HI R16, R19, 0x55555556, RZ ;  /* 0x5555555613107827 */ /* 0x010fe200078e02ff */
[----:B------:R1:W-:Y:S04]  /*41a0*/  STG.E desc[UR6][R14.64+-0x10], R19 ;  /* 0xfffff0130e007986 */ /* 0x0003e8000c101906 */
[----:B--2---:R-:W-:-:S05]  /*41b0*/  LEA.HI R21, R16, R16, RZ, 0x1 ;  /* 0x0000001010157211 */ /* 0x004fca00078f08ff */
[----:B------:R2:W-:Y:S04]  /*41c0*/  STG.E desc[UR6][R14.64+-0xc], R21 ;  /* 0xfffff4150e007986 */ /* 0x0005e8000c101906 */
[----:B------:R-:W4:Y:S02]  /*41d0*/  LDG.E R25, desc[UR6][R6.64+0x2c] ;  /* 0x00002c0606197981 */ /* 0x000f24000c1e1900 */
[----:B----4-:R-:W-:Y:S02]  /*41e0*/  IMAD.HI R16, R25, 0x55555556, RZ ;  /* 0x5555555619107827 */ /* 0x010fe400078e02ff */
[----:B------:R4:W-:Y:S03]  /*41f0*/  STG.E desc[UR6][R14.64+-0x8], R25 ;  /* 0xfffff8190e007986 */ /* 0x0009e6000c101906 */
[----:B0-----:R-:W-:-:S05]  /*4200*/  LEA.HI R17, R16, R16, RZ, 0x1 ;  /* 0x0000001010117211 */ /* 0x001fca00078f08ff */
[----:B------:R4:W-:Y:S04]  /*4210*/  STG.E desc[UR6][R14.64+-0x4], R17 ;  /* 0xfffffc110e007986 */ /* 0x0009e8000c101906 */
[----:B---3--:R-:W3:Y:S02]  /*4220*/  LDG.E R13, desc[UR6][R6.64+0x30] ;  /* 0x00003006060d7981 */ /* 0x008ee4000c1e1900 */
[----:B---3--:R-:W-:Y:S02]  /*4230*/  IMAD.HI R12, R13, 0x55555556, RZ ;  /* 0x555555560d0c7827 */ /* 0x008fe400078e02ff */
[----:B------:R4:W-:Y:S03]  /*4240*/  STG.E desc[UR6][R14.64], R13 ;  /* 0x0000000d0e007986 */ /* 0x0009e6000c101906 */
[----:B------:R-:W-:-:S05]  /*4250*/  LEA.HI R23, R12, R12, RZ, 0x1 ;  /* 0x0000000c0c177211 */ /* 0x000fca00078f08ff */
[----:B------:R4:W-:Y:S04]  /*4260*/  STG.E desc[UR6][R14.64+0x4], R23 ;  /* 0x000004170e007986 */ /* 0x0009e8000c101906 */
[----:B-1----:R0:W3:Y:S01]  /*4270*/  LDG.E R19, desc[UR6][R6.64+0x34] ;  /* 0x0000340606137981 */ /* 0x0020e2000c1e1900 */
[----:B------:R-:W-:Y:S02]  /*4280*/  IADD3 R11, PT, PT, R11, 0x10, RZ ;  /* 0x000000100b0b7810 */ /* 0x000fe40007ffe0ff */
[----:B------:R-:W-:Y:S02]  /*4290*/  IADD3 R0, PT, PT, R0, 0x20, RZ ;  /* 0x0000002000007810 */ /* 0x000fe40007ffe0ff */
[----:B------:R-:W-:Y:S02]  /*42a0*/  ISETP.GE.AND P1, PT, R11, -0xc, PT ;  /* 0xfffffff40b00780c */ /* 0x000fe40003f26270 */
[----:B0-----:R-:W-:-:S05]  /*42b0*/  IADD3 R6, P2, PT, R6, 0x40, RZ ;  /* 0x0000004006067810 */ /* 0x001fca0007f5e0ff */
[----:B------:R-:W-:Y:S02]  /*42c0*/  IMAD.X R7, RZ, RZ, R7, P2 ;  /* 0x000000ffff077224 */ /* 0x000fe400010e0607 */
[----:B---3--:R-:W-:Y:S01]  /*42d0*/  IMAD.HI R12, R19, 0x55555556, RZ ;  /* 0x55555556130c7827 */ /* 0x008fe200078e02ff */
[----:B------:R4:W-:Y:S04]  /*42e0*/  STG.E desc[UR6][R14.64+0x8], R19 ;  /* 0x000008130e007986 */ /* 0x0009e8000c101906 */
[----:B--2---:R-:W-:-:S05]  /*42f0*/  LEA.HI R21, R12, R12, RZ, 0x1 ;  /* 0x0000000c0c157211 */ /* 0x004fca00078f08ff */
[----:B------:R4:W-:Y:S01]  /*4300*/  STG.E desc[UR6][R14.64+0xc], R21 ;  /* 0x00000c150e007986 */ /* 0x0009e2000c101906 */
[----:B------:R-:W-:Y:S05]  /*4310*/  @!P1 BRA `(.L_x_44) ;  /* 0xfffffff8008c9947 */ /* 0x000fea000383ffff */
.L_x_43:
[----:B------:R-:W-:-:S05]  /*4320*/  IMAD.MOV R12, RZ, RZ, -R11 ;  /* 0x000000ffff0c7224 */ /* 0x000fca00078e0a0b */
[----:B------:R-:W-:-:S13]  /*4330*/  ISETP.GT.AND P1, PT, R12, 0x4, PT ;  /* 0x000000040c00780c */ /* 0x000fda0003f24270 */
[----:B------:R-:W-:Y:S05]  /*4340*/  @!P1 BRA `(.L_x_45) ;  /* 0x0000000000c09947 */ /* 0x000fea0003800000 */
        /* <DEDUP_REMOVED lines=22> */
[----:B------:R-:W-:-:S05]  /*44b0*/  IADD3 R15, PT, PT, R0, 0x8, RZ ;  /* 0x00000008000f7810 */ /* 0x000fca0007ffe0ff */
[----:B------:R-:W-:-:S04]  /*44c0*/  IMAD.WIDE R14, R15, 0x4, R4 ;  /* 0x000000040f0e7825 */ /* 0x000fc800078e0204 */
[----:B-----5:R-:W-:Y:S01]  /*44d0*/  IMAD.HI R16, R19, 0x55555556, RZ ;  /* 0x5555555613107827 */ /* 0x020fe200078e02ff */
[----:B------:R1:W-:Y:S04]  /*44e0*/  STG.E desc[UR6][R14.64+-0x10], R19 ;  /* 0xfffff0130e007986 */ /* 0x0003e8000c101906 */
[----:B--2---:R-:W-:-:S05]  /*44f0*/  LEA.HI R21, R16, R16, RZ, 0x1 ;  /* 0x0000001010157211 */ /* 0x004fca00078f08ff */
[----:B------:R2:W-:Y:S04]  /*4500*/  STG.E desc[UR6][R14.64+-0xc], R21 ;  /* 0xfffff4150e007986 */ /* 0x0005e8000c101906 */
[----:B---3--:R-:W3:Y:S02]  /*4510*/  LDG.E R23, desc[UR6][R6.64+0xc] ;  /* 0x00000c0606177981 */ /* 0x008ee4000c1e1900 */
[----:B---3--:R-:W-:Y:S02]  /*4520*/  IMAD.HI R16, R23, 0x55555556, RZ ;  /* 0x5555555617107827 */ /* 0x008fe400078e02ff */
[----:B------:R3:W-:Y:S03]  /*4530*/  STG.E desc[UR6][R14.64+-0x8], R23 ;  /* 0xfffff8170e007986 */ /* 0x0007e6000c101906 */
[----:B0-----:R-:W-:-:S05]  /*4540*/  LEA.HI R17, R16, R16, RZ, 0x1 ;  /* 0x0000001010117211 */ /* 0x001fca00078f08ff */
[----:B------:R3:W-:Y:S04]  /*4550*/  STG.E desc[UR6][R14.64+-0x4], R17 ;  /* 0xfffffc110e007986 */ /* 0x0007e8000c101906 */
[----:B----4-:R-:W4:Y:S02]  /*4560*/  LDG.E R13, desc[UR6][R6.64+0x10] ;  /* 0x00001006060d7981 */ /* 0x010f24000c1e1900 */
[----:B----4-:R-:W-:Y:S02]  /*4570*/  IMAD.HI R12, R13, 0x55555556, RZ ;  /* 0x555555560d0c7827 */ /* 0x010fe400078e02ff */
[----:B------:R3:W-:Y:S03]  /*4580*/  STG.E desc[UR6][R14.64], R13 ;  /* 0x0000000d0e007986 */ /* 0x0007e6000c101906 */
[----:B------:R-:W-:-:S05]  /*4590*/  LEA.HI R25, R12, R12, RZ, 0x1 ;  /* 0x0000000c0c197211 */ /* 0x000fca00078f08ff */
[----:B------:R3:W-:Y:S04]  /*45a0*/  STG.E desc[UR6][R14.64+0x4], R25 ;  /* 0x000004190e007986 */ /* 0x0007e8000c101906 */
[----:B-1----:R0:W4:Y:S01]  /*45b0*/  LDG.E R19, desc[UR6][R6.64+0x14] ;  /* 0x0000140606137981 */ /* 0x002122000c1e1900 */
[----:B------:R-:W-:Y:S01]  /*45c0*/  PLOP3.LUT P0, PT, PT, PT, PT, 0x8, 0x80 ;  /* 0x000000000080781c */ /* 0x000fe20003f0e170 */
[----:B------:R-:W-:Y:S01]  /*45d0*/  VIADD R0, R0, 0x10 ;  /* 0x0000001000007836 */ /* 0x000fe20000000000 */
[----:B------:R-:W-:Y:S02]  /*45e0*/  IADD3 R11, PT, PT, R11, 0x8, RZ ;  /* 0x000000080b0b7810 */ /* 0x000fe40007ffe0ff */
[----:B0-----:R-:W-:-:S05]  /*45f0*/  IADD3 R6, P1, PT, R6, 0x20, RZ ;  /* 0x0000002006067810 */ /* 0x001fca0007f3e0ff */
[----:B------:R-:W-:Y:S02]  /*4600*/  IMAD.X R7, RZ, RZ, R7, P1 ;  /* 0x000000ffff077224 */ /* 0x000fe400008e0607 */
[----:B----4-:R-:W-:Y:S01]  /*4610*/  IMAD.HI R12, R19, 0x55555556, RZ ;  /* 0x55555556130c7827 */ /* 0x010fe200078e02ff */
[----:B------:R3:W-:Y:S04]  /*4620*/  STG.E desc[UR6][R14.64+0x8], R19 ;  /* 0x000008130e007986 */ /* 0x0007e8000c101906 */
[----:B--2---:R-:W-:-:S05]  /*4630*/  LEA.HI R21, R12, R12, RZ, 0x1 ;  /* 0x0000000c0c157211 */ /* 0x004fca00078f08ff */
[----:B------:R3:W-:Y:S02]  /*4640*/  STG.E desc[UR6][R14.64+0xc], R21 ;  /* 0x00000c150e007986 */ /* 0x0007e4000c101906 */
.L_x_45:
[----:B------:R-:W-:-:S13]  /*4650*/  ISETP.EQ.AND P1, PT, R11, RZ, PT ;  /* 0x000000ff0b00720c */ /* 0x000fda0003f22270 */
[----:B------:R-:W-:Y:S05]  /*4660*/  @!P0 BRA P1, `(.L_x_41) ;  /* 0x00000000006c8947 */ /* 0x000fea0000800000 */
.L_x_42:
[----:B--234-:R-:W2:Y:S01]  /*4670*/  LDG.E R15, desc[UR6][R6.64+-0x8] ;  /* 0xfffff806060f7981 */ /* 0x01cea2000c1e1900 */
[----:B------:R-:W-:-:S04]  /*4680*/  IMAD.WIDE R12, R0, 0x4, R4 ;  /* 0x00000004000c7825 */ /* 0x000fc800078e0204 */
[----:B--2---:R-:W-:Y:S01]  /*4690*/  IMAD.HI R14, R15, 0x55555556, RZ ;  /* 0x555555560f0e7827 */ /* 0x004fe200078e02ff */
[----:B------:R0:W-:Y:S04]  /*46a0*/  STG.E desc[UR6][R12.64+-0x10], R15 ;  /* 0xfffff00f0c007986 */ /* 0x0001e8000c101906 */
        /* <DEDUP_REMOVED lines=11> */
[----:B------:R2:W-:Y:S04]  /*4760*/  STG.E desc[UR6][R12.64+0x4], R25 ;  /* 0x000004190c007986 */ /* 0x0005e8000c101906 */
[----:B0-----:R0:W3:Y:S01]  /*4770*/  LDG.E R15, desc[UR6][R6.64+0x4] ;  /* 0x00000406060f7981 */ /* 0x0010e2000c1e1900 */
[----:B------:R-:W-:Y:S02]  /*4780*/  IADD3 R11, PT, PT, R11, 0x4, RZ ;  /* 0x000000040b0b7810 */ /* 0x000fe40007ffe0ff */
[----:B------:R-:W-:Y:S02]  /*4790*/  IADD3 R0, PT, PT, R0, 0x8, RZ ;  /* 0x0000000800007810 */ /* 0x000fe40007ffe0ff */
[----:B------:R-:W-:Y:S02]  /*47a0*/  ISETP.NE.AND P0, PT, R11, RZ, PT ;  /* 0x000000ff0b00720c */ /* 0x000fe40003f05270 */
[----:B0-----:R-:W-:-:S05]  /*47b0*/  IADD3 R6, P1, PT, R6, 0x10, RZ ;  /* 0x0000001006067810 */ /* 0x001fca0007f3e0ff */
[----:B------:R-:W-:Y:S02]  /*47c0*/  IMAD.X R7, RZ, RZ, R7, P1 ;  /* 0x000000ffff077224 */ /* 0x000fe400008e0607 */
[----:B---3--:R-:W-:Y:S01]  /*47d0*/  IMAD.HI R14, R15, 0x55555556, RZ ;  /* 0x555555560f0e7827 */ /* 0x008fe200078e02ff */
[----:B------:R2:W-:Y:S04]  /*47e0*/  STG.E desc[UR6][R12.64+0x8], R15 ;  /* 0x0000080f0c007986 */ /* 0x0005e8000c101906 */
[----:B-1----:R-:W-:-:S05]  /*47f0*/  LEA.HI R17, R14, R14, RZ, 0x1 ;  /* 0x0000000e0e117211 */ /* 0x002fca00078f08ff */
[----:B------:R2:W-:Y:S01]  /*4800*/  STG.E desc[UR6][R12.64+0xc], R17 ;  /* 0x00000c110c007986 */ /* 0x0005e2000c101906 */
[----:B------:R-:W-:Y:S05]  /*4810*/  @P0 BRA `(.L_x_42) ;  /* 0xfffffffc00940947 */ /* 0x000fea000383ffff */
.L_x_41:
[----:B------:R-:W-:-:S13]  /*4820*/  ISETP.NE.AND P0, PT, R8, RZ, PT ;  /* 0x000000ff0800720c */ /* 0x000fda0003f05270 */
[----:B------:R-:W-:Y:S05]  /*4830*/  @!P0 EXIT ;  /* 0x000000000000894d */ /* 0x000fea0003800000 */
[----:B------:R-:W1:Y:S01]  /*4840*/  LDC.64 R4, c[0x0][0x388] ;  /* 0x0000e200ff047b82 */ /* 0x000e620000000a00 */
[----:B------:R-:W-:Y:S01]  /*4850*/  IMAD.IADD R9, R10, 0x1, R9 ;  /* 0x000000010a097824 */ /* 0x000fe200078e0209 */
[----:B0-----:R-:W-:Y:S01]  /*4860*/  IADD3 R2, P0, PT, R2, 0x4, RZ ;  /* 0x0000000402027810 */ /* 0x001fe20007f1e0ff */
[----:B------:R-:W-:-:S03]  /*4870*/  IMAD.MOV R8, RZ, RZ, -R8 ;  /* 0x000000ffff087224 */ /* 0x000fc600078e0a08 */
[----:B------:R-:W-:Y:S01]  /*4880*/  IADD3.X R3, PT, PT, RZ, R3, RZ, P0, !PT ;  /* 0x00000003ff037210 */ /* 0x000fe200007fe4ff */
[----:B-1----:R-:W-:-:S05]  /*4890*/  IMAD.WIDE.U32 R4, R9, 0x4, R4 ;  /* 0x0000000409047825 */ /* 0x002fca00078e0004 */
[----:B------:R-:W-:-:S07]  /*48a0*/  MOV R11, R5 ;  /* 0x00000005000b7202 */ /* 0x000fce0000000f00 */
.L_x_46:
[----:B0-----:R-:W-:-:S06]  /*48b0*/  MOV R5, R11 ;  /* 0x0000000b00057202 */ /* 0x001fcc0000000f00 */
[----:B------:R-:W5:Y:S01]  /*48c0*/  LDG.E R5, desc[UR6][R4.64] ;  /* 0x0000000604057981 */ /* 0x000f62000c1e1900 */
[----:B------:R-:W-:Y:S01]  /*48d0*/  IADD3 R8, PT, PT, R8, 0x1, RZ ;  /* 0x0000000108087810 */ /* 0x000fe20007ffe0ff */
[----:B------:R-:W-:Y:S01]  /*48e0*/  IMAD.WIDE R6, R0, 0x4, R2 ;  /* 0x0000000400067825 */ /* 0x000fe200078e0202 */
[----:B------:R-:W-:Y:S02]  /*48f0*/  IADD3 R10, P1, PT, R4, 0x4, RZ ;  /* 0x00000004040a7810 */ /* 0x000fe40007f3e0ff */
[----:B------:R-:W-:-:S03]  /*4900*/  ISETP.NE.AND P0, PT, R8, RZ, PT ;  /* 0x000000ff0800720c */ /* 0x000fc60003f05270 */
[----:B------:R-:W-:Y:S02]  /*4910*/  IMAD.X R11, RZ, RZ, R11, P1 ;  /* 0x000000ffff0b7224 */ /* 0x000fe400008e060b */
[----:B-----5:R-:W-:Y:S01]  /*4920*/  IMAD.HI R9, R5, 0x55555556, RZ ;  /* 0x5555555605097827 */ /* 0x020fe200078e02ff */
[----:B------:R0:W-:Y:S04]  /*4930*/  STG.E desc[UR6][R6.64+-0x4], R5 ;  /* 0xfffffc0506007986 */ /* 0x0001e8000c101906 */
[----:B------:R-:W-:-:S05]  /*4940*/  LEA.HI R9, R9, R9, RZ, 0x1 ;  /* 0x0000000909097211 */ /* 0x000fca00078f08ff */
[----:B------:R0:W-:Y:S01]  /*4950*/  STG.E desc[UR6][R6.64], R9 ;  /* 0x0000000906007986 */ /* 0x0001e2000c101906 */
[----:B------:R-:W-:Y:S05]  /*4960*/  @!P0 EXIT ;  /* 0x000000000000894d */ /* 0x000fea0003800000 */
[----:B------:R-:W-:Y:S02]  /*4970*/  IADD3 R0, PT, PT, R0, 0x2, RZ ;  /* 0x0000000200007810 */ /* 0x000fe40007ffe0ff */
[----:B------:R-:W-:Y:S01]  /*4980*/  MOV R4, R10 ;  /* 0x0000000a00047202 */ /* 0x000fe20000000f00 */
[----:B------:R-:W-:Y:S06]  /*4990*/  BRA `(.L_x_46) ;  /* 0xfffffffc00c47947 */ /* 0x000fec000383ffff */
.L_x_51:
[----:B------:R-:W-:Y:S05]  /*49a0*/  EXIT ;  /* 0x000000000000794d */ /* 0x000fea0003800000 */
.L_x_47:
[----:B------:R-:W-:-:S00]  /*49b0*/  BRA `(.L_x_47) ;  /* 0xfffffffc00fc7947 */ /* 0x000fc0000383ffff */
[----:B------:R-:W-:-:S00]  /*49c0*/  NOP ;  /* 0x0000000000007918 */ /* 0x000fc00000000000 */
        /* <DEDUP_REMOVED lines=11> */
.L_x_64:


//--------------------- .nv.shared.reserved.0     --------------------------
	.section	.nv.shared.reserved.0,"aw",@nobits
	.weak		__nv_reservedSMEM_offset_0_alias
	.size		__nv_reservedSMEM_offset_0_alias, 0, 64
	.other		__nv_reservedSMEM_offset_0_alias,@"STO_CUDA_RESERVED_SHARED STV_DEFAULT"
__nv_reservedSMEM_offset_0_alias:
	.zero		0
	.zero		64


//--------------------- .nv.constant0._Z14cuda_kernel_16PiS_S_ii --------------------------
	.section	.nv.constant0._Z14cuda_kernel_16PiS_S_ii,"a",@progbits
	.sectionflags	@""
	.align	4
.nv.constant0._Z14cuda_kernel_16PiS_S_ii:
	.zero		928


//--------------------- SYMBOLS --------------------------

	.type		.nv.reservedSmem.offset0,@object
	.size		.nv.reservedSmem.offset0,0x4
